def matmul_kernel(
    a_ptr,
    b_ptr,
    c_ptr,
    M,
    N,
    K,
    stride_am,
    stride_ak,
    stride_bk,
    stride_bn,
    stride_cm,
    stride_cn,
    BLOCK_M: tl.constexpr,
    BLOCK_N: tl.constexpr,
    BLOCK_K: tl.constexpr,
    GROUP_M: tl.constexpr,
):
    pid = tl.program_id(axis=0)
    num_pid_m = tl.cdiv(M, BLOCK_M)
    num_pid_n = tl.cdiv(N, BLOCK_N)
    num_pid_in_group = GROUP_M * num_pid_n
    group_id = pid // num_pid_in_group
    first_pid_m = group_id * GROUP_M
    group_size_m = min(num_pid_m - first_pid_m, GROUP_M)
    pid_m = first_pid_m + ((pid % num_pid_in_group) % group_size_m)
    pid_n = (pid % num_pid_in_group) // group_size_m

    offs_am = (pid_m * BLOCK_M + tl.arange(0, BLOCK_M)) % M
    offs_bn = (pid_n * BLOCK_N + tl.arange(0, BLOCK_N)) % N
    offs_k = tl.arange(0, BLOCK_K)
    a_ptrs = a_ptr + offs_am[:, None] * stride_am + offs_k[None, :] * stride_ak
    b_ptrs = b_ptr + offs_k[:, None] * stride_bk + offs_bn[None, :] * stride_bn

    acc = tl.zeros((BLOCK_M, BLOCK_N), dtype=tl.float32)
    for kk in range(0, tl.cdiv(K, BLOCK_K)):
        a = tl.load(a_ptrs, mask=offs_k[None, :] < K - kk * BLOCK_K, other=0.0)
        b = tl.load(b_ptrs, mask=offs_k[:, None] < K - kk * BLOCK_K, other=0.0)
        acc = tl.dot(a, b, acc)
        a_ptrs += BLOCK_K * stride_ak
        b_ptrs += BLOCK_K * stride_bk

    c = acc.to(c_ptr.dtype.element_ty)
    offs_cm = pid_m * BLOCK_M + tl.arange(0, BLOCK_M)
    offs_cn = pid_n * BLOCK_N + tl.arange(0, BLOCK_N)
    c_ptrs = c_ptr + offs_cm[:, None] * stride_cm + offs_cn[None, :] * stride_cn
    mask = (offs_cm[:, None] < M) & (offs_cn[None, :] < N)
    tl.store(c_ptrs, c, mask=mask)

# config = {"BLOCK_K": 128, "BLOCK_M": 128, "BLOCK_N": 128, "GROUP_M": 8, "arch": "sm_90", "dtype": "fp8e4m3", "num_ctas": 1, "num_stages": 2, "num_warps": 8}
# arch = sm_90


// ===== COMPILED SASS (sm_90a) =====

	.target	sm_90a

	.elftype	@"ET_EXEC"


//--------------------- .note.nv.tkinfo           --------------------------
	.section	.note.nv.tkinfo,"",@"SHT_NOTE"
	.sectionflags	@"SHF_NOTE_NV_TKINFO"
	.tkinfo
        /*0018*/ 	.word	0x00000002
        /*0030*/ 	.string	""
        /*0030*/ 	.string	"ptxas"
        /*0030*/ 	.string	"Cuda compilation tools, release 13.0, V13.0.88"
        /*0030*/ 	.string	"Build cuda_13.0.r13.0/compiler.36424714_0"
        /*0030*/ 	.string	"-v  -suppress-debug-info  -lineinfo  -arch sm_90a "



//--------------------- .note.nv.cuinfo           --------------------------
	.section	.note.nv.cuinfo,"",@"SHT_NOTE"
	.sectionflags	@"SHF_NOTE_NV_CUINFO"
        /*0018*/ 	.short	0x0002
        /*001a*/ 	.short	0x005a
        /*001c*/ 	.short	0x0082
	.zero		2


//--------------------- .nv.info                  --------------------------
	.section	.nv.info,"",@"SHT_CUDA_INFO"
	.align	4


	//----- nvinfo : EIATTR_REGCOUNT
	.align		4
        /*0000*/ 	.byte	0x04, 0x2f
        /*0002*/ 	.short	(.L_1 - .L_0)
	.align		4
.L_0:
        /*0004*/ 	.word	index@(matmul_kernel)
        /*0008*/ 	.word	0x000000ff


	//----- nvinfo : EIATTR_FRAME_SIZE
	.align		4
.L_1:
        /*000c*/ 	.byte	0x04, 0x11
        /*000e*/ 	.short	(.L_3 - .L_2)
	.align		4
.L_2:
        /*0010*/ 	.word	index@(matmul_kernel)
        /*0014*/ 	.word	0x00000160


	//----- nvinfo : EIATTR_MIN_STACK_SIZE
	.align		4
.L_3:
        /*0018*/ 	.byte	0x04, 0x12
        /*001a*/ 	.short	(.L_5 - .L_4)
	.align		4
.L_4:
        /*001c*/ 	.word	index@(matmul_kernel)
        /*0020*/ 	.word	0x00000160
.L_5:


//--------------------- .nv.compat                --------------------------
	.section	.nv.compat,"",@"SHT_CUDA_COMPAT_INFO"
	.align	4
        /*0000*/ 	.byte	0x02, 0x09, 0x01, 0x00, 0x02, 0x02, 0x04, 0x00, 0x02, 0x05, 0x05, 0x00, 0x03, 0x07, 0x01, 0x01
        /*0010*/ 	.byte	0x02, 0x03, 0x00, 0x00, 0x02, 0x06, 0x01, 0x00, 0x04, 0x0b, 0x08, 0x00, 0x00, 0x00, 0x00, 0x00
        /*0020*/ 	.byte	0x00, 0x00, 0x00, 0x00


//--------------------- .nv.info.matmul_kernel    --------------------------
	.section	.nv.info.matmul_kernel,"",@"SHT_CUDA_INFO"
	.sectionflags	@""
	.align	4


	//----- nvinfo : EIATTR_CUDA_API_VERSION
	.align		4
        /*0000*/ 	.byte	0x04, 0x37
        /*0002*/ 	.short	(.L_7 - .L_6)
.L_6:
        /*0004*/ 	.word	0x00000082


	//----- nvinfo : EIATTR_KPARAM_INFO
	.align		4
.L_7:
        /*0008*/ 	.byte	0x04, 0x17
        /*000a*/ 	.short	(.L_9 - .L_8)
.L_8:
        /*000c*/ 	.word	0x00000000
        /*0010*/ 	.short	0x000d
        /*0012*/ 	.short	0x0048
        /*0014*/ 	.byte	0x00, 0xf4, 0x21, 0x00


	//----- nvinfo : EIATTR_KPARAM_INFO
	.align		4
.L_9:
        /*0018*/ 	.byte	0x04, 0x17
        /*001a*/ 	.short	(.L_11 - .L_10)
.L_10:
        /*001c*/ 	.word	0x00000000
        /*0020*/ 	.short	0x000c
        /*0022*/ 	.short	0x0040
        /*0024*/ 	.byte	0x00, 0xf4, 0x21, 0x00


	//----- nvinfo : EIATTR_KPARAM_INFO
	.align		4
.L_11:
        /*0028*/ 	.byte	0x04, 0x17
        /*002a*/ 	.short	(.L_13 - .L_12)
.L_12:
        /*002c*/ 	.word	0x00000000
        /*0030*/ 	.short	0x000b
        /*0032*/ 	.short	0x0038
        /*0034*/ 	.byte	0x00, 0xf0, 0x11, 0x00


	//----- nvinfo : EIATTR_KPARAM_INFO
	.align		4
.L_13:
        /*0038*/ 	.byte	0x04, 0x17
        /*003a*/ 	.short	(.L_15 - .L_14)
.L_14:
        /*003c*/ 	.word	0x00000000
        /*0040*/ 	.short	0x000a
        /*0042*/ 	.short	0x0034
        /*0044*/ 	.byte	0x00, 0xf0, 0x11, 0x00


	//----- nvinfo : EIATTR_KPARAM_INFO
	.align		4
.L_15:
        /*0048*/ 	.byte	0x04, 0x17
        /*004a*/ 	.short	(.L_17 - .L_16)
.L_16:
        /*004c*/ 	.word	0x00000000
        /*0050*/ 	.short	0x0009
        /*0052*/ 	.short	0x0030
        /*0054*/ 	.byte	0x00, 0xf0, 0x11, 0x00


	//----- nvinfo : EIATTR_KPARAM_INFO
	.align		4
.L_17:
        /*0058*/ 	.byte	0x04, 0x17
        /*005a*/ 	.short	(.L_19 - .L_18)
.L_18:
        /*005c*/ 	.word	0x00000000
        /*0060*/ 	.short	0x0008
        /*0062*/ 	.short	0x002c
        /*0064*/ 	.byte	0x00, 0xf0, 0x11, 0x00


	//----- nvinfo : EIATTR_KPARAM_INFO
	.align		4
.L_19:
        /*0068*/ 	.byte	0x04, 0x17
        /*006a*/ 	.short	(.L_21 - .L_20)
.L_20:
        /*006c*/ 	.word	0x00000000
        /*0070*/ 	.short	0x0007
        /*0072*/ 	.short	0x0028
        /*0074*/ 	.byte	0x00, 0xf0, 0x11, 0x00


	//----- nvinfo : EIATTR_KPARAM_INFO
	.align		4
.L_21:
        /*0078*/ 	.byte	0x04, 0x17
        /*007a*/ 	.short	(.L_23 - .L_22)
.L_22:
        /*007c*/ 	.word	0x00000000
        /*0080*/ 	.short	0x0006
        /*0082*/ 	.short	0x0024
        /*0084*/ 	.byte	0x00, 0xf0, 0x11, 0x00


	//----- nvinfo : EIATTR_KPARAM_INFO
	.align		4
.L_23:
        /*0088*/ 	.byte	0x04, 0x17
        /*008a*/ 	.short	(.L_25 - .L_24)
.L_24:
        /*008c*/ 	.word	0x00000000
        /*0090*/ 	.short	0x0005
        /*0092*/ 	.short	0x0020
        /*0094*/ 	.byte	0x00, 0xf0, 0x11, 0x00


	//----- nvinfo : EIATTR_KPARAM_INFO
	.align		4
.L_25:
        /*0098*/ 	.byte	0x04, 0x17
        /*009a*/ 	.short	(.L_27 - .L_26)
.L_26:
        /*009c*/ 	.word	0x00000000
        /*00a0*/ 	.short	0x0004
        /*00a2*/ 	.short	0x001c
        /*00a4*/ 	.byte	0x00, 0xf0, 0x11, 0x00


	//----- nvinfo : EIATTR_KPARAM_INFO
	.align		4
.L_27:
        /*00a8*/ 	.byte	0x04, 0x17
        /*00aa*/ 	.short	(.L_29 - .L_28)
.L_28:
        /*00ac*/ 	.word	0x00000000
        /*00b0*/ 	.short	0x0003
        /*00b2*/ 	.short	0x0018
        /*00b4*/ 	.byte	0x00, 0xf0, 0x11, 0x00


	//----- nvinfo : EIATTR_KPARAM_INFO
	.align		4
.L_29:
        /*00b8*/ 	.byte	0x04, 0x17
        /*00ba*/ 	.short	(.L_31 - .L_30)
.L_30:
        /*00bc*/ 	.word	0x00000000
        /*00c0*/ 	.short	0x0002
        /*00c2*/ 	.short	0x0010
        /*00c4*/ 	.byte	0x00, 0xf4, 0x21, 0x00


	//----- nvinfo : EIATTR_KPARAM_INFO
	.align		4
.L_31:
        /*00c8*/ 	.byte	0x04, 0x17
        /*00ca*/ 	.short	(.L_33 - .L_32)
.L_32:
        /*00cc*/ 	.word	0x00000000
        /*00d0*/ 	.short	0x0001
        /*00d2*/ 	.short	0x0008
        /*00d4*/ 	.byte	0x00, 0xf4, 0x21, 0x00


	//----- nvinfo : EIATTR_KPARAM_INFO
	.align		4
.L_33:
        /*00d8*/ 	.byte	0x04, 0x17
        /*00da*/ 	.short	(.L_35 - .L_34)
.L_34:
        /*00dc*/ 	.word	0x00000000
        /*00e0*/ 	.short	0x0000
        /*00e2*/ 	.short	0x0000
        /*00e4*/ 	.byte	0x00, 0xf4, 0x21, 0x00


	//----- nvinfo : EIATTR_SPARSE_MMA_MASK
	.align		4
.L_35:
        /*00e8*/ 	.byte	0x03, 0x50
        /*00ea*/ 	.short	0x0000


	//----- nvinfo : EIATTR_MAXREG_COUNT
	.align		4
        /*00ec*/ 	.byte	0x03, 0x1b
        /*00ee*/ 	.short	0x00ff


	//----- nvinfo : EIATTR_NUM_BARRIERS
	.align		4
        /*00f0*/ 	.byte	0x02, 0x4c
        /*00f2*/ 	.byte	0x01
	.zero		1


	//----- nvinfo : EIATTR_ANNOTATIONS
	.align		4
        /*00f4*/ 	.byte	0x04, 0x55
        /*00f6*/ 	.short	(.L_37 - .L_36)


	//   ....[0]....
.L_36:
        /*00f8*/ 	.word	0x00000001
        /*00fc*/ 	.byte	0x50, 0x05, 0x00, 0x00, 0x01, 0x00, 0x00, 0x00, 0xa0, 0x05, 0x00, 0x00, 0x01, 0x00, 0x00, 0x00
        /* <DEDUP_REMOVED lines=107> */
        /*07bc*/ 	.byte	0x40, 0xcb, 0x00, 0x00, 0x01, 0x00, 0x00, 0x00, 0x50, 0xcb, 0x00, 0x00


	//----- nvinfo : EIATTR_MERCURY_ISA_VERSION
	.align		4
.L_37:
        /*07c8*/ 	.byte	0x03, 0x5f
        /*07ca*/ 	.short	0x0101


	//----- nvinfo : EIATTR_EXIT_INSTR_OFFSETS
	.align		4
        /*07cc*/ 	.byte	0x04, 0x1c
        /*07ce*/ 	.short	(.L_39 - .L_38)


	//   ....[0]....
.L_38:
        /*07d0*/ 	.word	0x0000cf70


	//   ....[1]....
        /*07d4*/ 	.word	0x0000cf90


	//----- nvinfo : EIATTR_REQNTID
	.align		4
.L_39:
        /*07d8*/ 	.byte	0x04, 0x10
        /*07da*/ 	.short	(.L_41 - .L_40)
.L_40:
        /*07dc*/ 	.word	0x00000100
        /*07e0*/ 	.word	0x00000001
        /*07e4*/ 	.word	0x00000001


	//----- nvinfo : EIATTR_CBANK_PARAM_SIZE
	.align		4
.L_41:
        /*07e8*/ 	.byte	0x03, 0x19
        /*07ea*/ 	.short	0x0050


	//----- nvinfo : EIATTR_PARAM_CBANK
	.align		4
        /*07ec*/ 	.byte	0x04, 0x0a
        /*07ee*/ 	.short	(.L_43 - .L_42)
	.align		4
.L_42:
        /*07f0*/ 	.word	index@(.nv.constant0.matmul_kernel)
        /*07f4*/ 	.short	0x0210
        /*07f6*/ 	.short	0x0050


	//----- nvinfo : EIATTR_SW_WAR
	.align		4
.L_43:
        /*07f8*/ 	.byte	0x04, 0x36
        /*07fa*/ 	.short	(.L_45 - .L_44)
.L_44:
        /*07fc*/ 	.word	0x00000008
.L_45:


//--------------------- .nv.callgraph             --------------------------
	.section	.nv.callgraph,"",@"SHT_CUDA_CALLGRAPH"
	.align	4
	.sectionentsize	8
	.align		4
        /*0000*/ 	.word	0x00000000
	.align		4
        /*0004*/ 	.word	0xffffffff
	.align		4
        /*0008*/ 	.word	0x00000000
	.align		4
        /*000c*/ 	.word	0xfffffffe
	.align		4
        /*0010*/ 	.word	0x00000000
	.align		4
        /*0014*/ 	.word	0xfffffffd
	.align		4
        /*0018*/ 	.word	0x00000000
	.align		4
        /*001c*/ 	.word	0xfffffffc


//--------------------- .text.matmul_kernel       --------------------------
	.section	.text.matmul_kernel,"ax",@progbits
	.align	128
        .global         matmul_kernel
        .type           matmul_kernel,@function
        .size           matmul_kernel,(.L_x_4 - matmul_kernel)
        .other          matmul_kernel,@"STO_CUDA_ENTRY STV_DEFAULT"
matmul_kernel:
.text.matmul_kernel:
[----:B------:R-:W0:Y:S08]  /*0000*/  LDC R1, c[0x0][0x28] ;  /* 0x00000a00ff017b82 */ /* 0x000e300000000800 */
[----:B------:R-:W1:Y:S01]  /*0010*/  LDC.64 R2, c[0x0][0x228] ;  /* 0x00008a00ff027b82 */ /* 0x000e620000000a00 */
[----:B------:R-:W2:Y:S01]  /*0020*/  S2R R7, SR_CTAID.X ;  /* 0x0000000000077919 */ /* 0x000ea20000002500 */
[----:B0-----:R-:W-:Y:S01]  /*0030*/  VIADD R1, R1, 0xfffffea0 ;  /* 0xfffffea001017836 */ /* 0x001fe20000000000 */
[----:B------:R-:W-:Y:S01]  /*0040*/  UMOV UR4, 0x400 ;  /* 0x0000040000047882 */ /* 0x000fe20000000000 */
[----:B------:R-:W-:Y:S01]  /*0050*/  ULDC.64 UR18, c[0x0][0x208] ;  /* 0x0000820000127ab9 */ /* 0x000fe20000000a00 */
[----:B------:R-:W0:Y:S01]  /*0060*/  S2R R181, SR_TID.X ;  /* 0x0000000000b57919 */ /* 0x000e220000002100 */
[----:B------:R-:W-:-:S02]  /*0070*/  ULDC UR17, c[0x0][0x230] ;  /* 0x00008c0000117ab9 */ /* 0x000fc40000000800 */
[----:B------:R-:W3:Y:S08]  /*0080*/  LDC R117, c[0x0][0x230] ;  /* 0x00008c00ff757b82 */ /* 0x000ef00000000800 */
[----:B------:R-:W4:Y:S01]  /*0090*/  S2UR UR16, SR_CgaCtaId ;  /* 0x00000000001079c3 */ /* 0x000f220000008800 */
[----:B-1----:R-:W-:-:S05]  /*00a0*/  VIADD R0, R3, 0x7f ;  /* 0x0000007f03007836 */ /* 0x002fca0000000000 */
[----:B------:R-:W-:Y:S01]  /*00b0*/  SHF.R.S32.HI R5, RZ, 0x1f, R0 ;  /* 0x0000001fff057819 */ /* 0x000fe20000011400 */
[----:B---3--:R-:W-:-:S03]  /*00c0*/  VIADD R117, R117, 0x7f ;  /* 0x0000007f75757836 */ /* 0x008fc60000000000 */
[----:B------:R-:W-:Y:S02]  /*00d0*/  LEA.HI R5, R5, R0, RZ, 0x7 ;  /* 0x0000000005057211 */ /* 0x000fe400078f38ff */
[----:B--2---:R-:W-:Y:S02]  /*00e0*/  IABS R10, R7 ;  /* 0x00000007000a7213 */ /* 0x004fe40000000000 */
[----:B------:R-:W-:Y:S01]  /*00f0*/  SHF.R.S32.HI R5, RZ, 0x7, R5 ;  /* 0x00000007ff057819 */ /* 0x000fe20000011405 */
[----:B----4-:R-:W-:-:S04]  /*0100*/  ULEA UR16, UR16, UR4, 0x18 ;  /* 0x0000000410107291 */ /* 0x010fc8000f8ec03f */
[----:B------:R-:W-:-:S05]  /*0110*/  IMAD.SHL.U32 R6, R5, 0x8, RZ ;  /* 0x0000000805067824 */ /* 0x000fca00078e00ff */
[-C--:B------:R-:W-:Y:S02]  /*0120*/  IABS R9, R6.reuse ;  /* 0x0000000600097213 */ /* 0x080fe40000000000 */
[----:B------:R-:W-:Y:S02]  /*0130*/  IABS R12, R6 ;  /* 0x00000006000c7213 */ /* 0x000fe40000000000 */
[----:B------:R-:W1:Y:S08]  /*0140*/  I2F.RP R0, R9 ;  /* 0x0000000900007306 */ /* 0x000e700000209400 */
[----:B-1----:R-:W1:Y:S02]  /*0150*/  MUFU.RCP R0, R0 ;  /* 0x0000000000007308 */ /* 0x002e640000001000 */
[----:B-1----:R-:W-:-:S02]  /*0160*/  VIADD R4, R0, 0xffffffe ;  /* 0x0ffffffe00047836 */ /* 0x002fc40000000000 */
[----:B------:R-:W-:-:S04]  /*0170*/  IMAD.MOV R0, RZ, RZ, -R12 ;  /* 0x000000ffff007224 */ /* 0x000fc800078e0a0c */
[----:B------:R1:W2:Y:S02]  /*0180*/  F2I.FTZ.U32.TRUNC.NTZ R5, R4 ;  /* 0x0000000400057305 */ /* 0x0002a4000021f000 */
[----:B-1----:R-:W-:Y:S02]  /*0190*/  IMAD.MOV.U32 R4, RZ, RZ, RZ ;  /* 0x000000ffff047224 */ /* 0x002fe400078e00ff */
[----:B--2---:R-:W-:-:S04]  /*01a0*/  IMAD.MOV R8, RZ, RZ, -R5 ;  /* 0x000000ffff087224 */ /* 0x004fc800078e0a05 */
[----:B------:R-:W-:Y:S02]  /*01b0*/  IMAD R11, R8, R9, RZ ;  /* 0x00000009080b7224 */ /* 0x000fe400078e02ff */
[----:B------:R-:W-:Y:S02]  /*01c0*/  IMAD.MOV.U32 R8, RZ, RZ, R10 ;  /* 0x000000ffff087224 */ /* 0x000fe400078e000a */
[----:B------:R-:W-:-:S06]  /*01d0*/  IMAD.HI.U32 R5, R5, R11, R4 ;  /* 0x0000000b05057227 */ /* 0x000fcc00078e0004 */
[----:B------:R-:W-:-:S04]  /*01e0*/  IMAD.HI.U32 R5, R5, R8, RZ ;  /* 0x0000000805057227 */ /* 0x000fc800078e00ff */
[----:B------:R-:W-:-:S05]  /*01f0*/  IMAD R0, R5, R0, R8 ;  /* 0x0000000005007224 */ /* 0x000fca00078e0208 */
[----:B------:R-:W-:-:S13]  /*0200*/  ISETP.GT.U32.AND P1, PT, R9, R0, PT ;  /* 0x000000000900720c */ /* 0x000fda0003f24070 */
[----:B------:R-:W-:Y:S02]  /*0210*/  @!P1 IMAD.IADD R0, R0, 0x1, -R9 ;  /* 0x0000000100009824 */ /* 0x000fe400078e0a09 */
[----:B------:R-:W-:Y:S01]  /*0220*/  @!P1 VIADD R5, R5, 0x1 ;  /* 0x0000000105059836 */ /* 0x000fe20000000000 */
[----:B------:R-:W-:Y:S02]  /*0230*/  ISETP.NE.AND P1, PT, R6, RZ, PT ;  /* 0x000000ff0600720c */ /* 0x000fe40003f25270 */
[----:B------:R-:W-:Y:S02]  /*0240*/  ISETP.GE.U32.AND P0, PT, R0, R9, PT ;  /* 0x000000090000720c */ /* 0x000fe40003f06070 */
[----:B------:R-:W-:-:S04]  /*0250*/  LOP3.LUT R0, R7, R6, RZ, 0x3c, !PT ;  /* 0x0000000607007212 */ /* 0x000fc800078e3cff */
[----:B------:R-:W-:Y:S01]  /*0260*/  ISETP.GE.AND P2, PT, R0, RZ, PT ;  /* 0x000000ff0000720c */ /* 0x000fe20003f46270 */
[----:B------:R-:W-:-:S06]  /*0270*/  VIADD R0, R2, 0x7f ;  /* 0x0000007f02007836 */ /* 0x000fcc0000000000 */
[----:B------:R-:W-:-:S04]  /*0280*/  @P0 VIADD R5, R5, 0x1 ;  /* 0x0000000105050836 */ /* 0x000fc80000000000 */
[----:B------:R-:W-:Y:S01]  /*0290*/  IMAD.MOV.U32 R4, RZ, RZ, R5 ;  /* 0x000000ffff047224 */ /* 0x000fe200078e0005 */
[----:B------:R-:W-:-:S03]  /*02a0*/  SHF.R.S32.HI R5, RZ, 0x1f, R0 ;  /* 0x0000001fff057819 */ /* 0x000fc60000011400 */
[----:B------:R-:W-:Y:S01]  /*02b0*/  @!P2 IMAD.MOV R4, RZ, RZ, -R4 ;  /* 0x000000ffff04a224 */ /* 0x000fe200078e0a04 */
[----:B------:R-:W-:Y:S02]  /*02c0*/  @!P1 LOP3.LUT R4, RZ, R6, RZ, 0x33, !PT ;  /* 0x00000006ff049212 */ /* 0x000fe400078e33ff */
[----:B------:R-:W-:-:S03]  /*02d0*/  LEA.HI R5, R5, R0, RZ, 0x7 ;  /* 0x0000000005057211 */ /* 0x000fc600078f38ff */
[----:B------:R-:W-:Y:S02]  /*02e0*/  IMAD.SHL.U32 R8, R4, 0x8, RZ ;  /* 0x0000000804087824 */ /* 0x000fe400078e00ff */
[----:B------:R-:W-:-:S03]  /*02f0*/  IMAD.MOV R4, RZ, RZ, -R4 ;  /* 0x000000ffff047224 */ /* 0x000fc600078e0a04 */
[----:B------:R-:W-:Y:S01]  /*0300*/  LEA.HI.SX32 R5, R5, -R8, 0x19 ;  /* 0x8000000805057211 */ /* 0x000fe200078fcaff */
[----:B------:R-:W-:-:S03]  /*0310*/  IMAD R6, R6, R4, R7 ;  /* 0x0000000406067224 */ /* 0x000fc600078e0207 */
[----:B------:R-:W-:Y:S02]  /*0320*/  VIMNMX R13, R5, 0x8, PT ;  /* 0x00000008050d7848 */ /* 0x000fe40003fe0100 */
[----:B------:R-:W-:Y:S02]  /*0330*/  IABS R11, R6 ;  /* 0x00000006000b7213 */ /* 0x000fe40000000000 */
[----:B------:R-:W-:-:S04]  /*0340*/  IABS R9, R13 ;  /* 0x0000000d00097213 */ /* 0x000fc80000000000 */
[----:B------:R-:W1:Y:S08]  /*0350*/  I2F.RP R0, R9 ;  /* 0x0000000900007306 */ /* 0x000e700000209400 */
[----:B-1----:R-:W1:Y:S02]  /*0360*/  MUFU.RCP R0, R0 ;  /* 0x0000000000007308 */ /* 0x002e640000001000 */
[----:B-1----:R-:W-:-:S06]  /*0370*/  VIADD R5, R0, 0xffffffe ;  /* 0x0ffffffe00057836 */ /* 0x002fcc0000000000 */
[----:B------:R-:W1:Y:S02]  /*0380*/  F2I.FTZ.U32.TRUNC.NTZ R5, R5 ;  /* 0x0000000500057305 */ /* 0x000e64000021f000 */
[----:B-1----:R-:W-:-:S04]  /*0390*/  IMAD.MOV R10, RZ, RZ, -R5 ;  /* 0x000000ffff0a7224 */ /* 0x002fc800078e0a05 */
[----:B------:R-:W-:Y:S01]  /*03a0*/  IMAD.MOV.U32 R4, RZ, RZ, R10 ;  /* 0x000000ffff047224 */ /* 0x000fe200078e000a */
[----:B------:R-:W-:-:S03]  /*03b0*/  IABS R10, R13 ;  /* 0x0000000d000a7213 */ /* 0x000fc60000000000 */
[----:B------:R-:W-:Y:S02]  /*03c0*/  IMAD R7, R4, R9, RZ ;  /* 0x0000000904077224 */ /* 0x000fe400078e02ff */
[----:B------:R-:W-:Y:S02]  /*03d0*/  IMAD.MOV.U32 R4, RZ, RZ, RZ ;  /* 0x000000ffff047224 */ /* 0x000fe400078e00ff */
[----:B------:R-:W-:Y:S02]  /*03e0*/  IMAD.MOV R0, RZ, RZ, -R10 ;  /* 0x000000ffff007224 */ /* 0x000fe400078e0a0a */
        /* <DEDUP_REMOVED lines=9> */
[----:B------:R-:W-:-:S07]  /*0480*/  ISETP.GE.AND P2, PT, R0, RZ, PT ;  /* 0x000000ff0000720c */ /* 0x000fce0003f46270 */
[----:B------:R-:W-:Y:S01]  /*0490*/  @P0 VIADD R4, R4, 0x1 ;  /* 0x0000000104040836 */ /* 0x000fe20000000000 */
[----:B------:R-:W-:-:S05]  /*04a0*/  ISETP.GT.AND P0, PT, R117, 0x7f, PT ;  /* 0x0000007f7500780c */ /* 0x000fca0003f04270 */
[----:B------:R-:W-:Y:S01]  /*04b0*/  @!P2 IMAD.MOV R4, RZ, RZ, -R4 ;  /* 0x000000ffff04a224 */ /* 0x000fe200078e0a04 */
[----:B------:R-:W-:-:S05]  /*04c0*/  @!P1 LOP3.LUT R4, RZ, R13, RZ, 0x33, !PT ;  /* 0x0000000dff049212 */ /* 0x000fca00078e33ff */
[----:B------:R-:W-:-:S04]  /*04d0*/  IMAD.MOV R0, RZ, RZ, -R4 ;  /* 0x000000ffff007224 */ /* 0x000fc800078e0a04 */
[----:B------:R-:W-:Y:S01]  /*04e0*/  IMAD R0, R13, R0, R6 ;  /* 0x000000000d007224 */ /* 0x000fe200078e0206 */
[----:B0-----:R-:W-:-:S03]  /*04f0*/  LOP3.LUT R6, R181, 0x7f, RZ, 0xc0, !PT ;  /* 0x0000007fb5067812 */ /* 0x001fc600078ec0ff */
[----:B------:R-:W-:Y:S01]  /*0500*/  IMAD.IADD R5, R8, 0x1, R0 ;  /* 0x0000000108057824 */ /* 0x000fe200078e0200 */
[----:B------:R-:W-:-:S03]  /*0510*/  SHF.R.U32.HI R0, RZ, 0x7, R181 ;  /* 0x00000007ff007819 */ /* 0x000fc600000116b5 */
[----:B------:R-:W-:Y:S01]  /*0520*/  IMAD R236, R5, 0x80, R6 ;  /* 0x0000008005ec7824 */ /* 0x000fe200078e0206 */
[----:B------:R-:W-:Y:S01]  /*0530*/  SGXT.U32 R0, R0, 0x1 ;  /* 0x000000010000781a */ /* 0x000fe20000000000 */
[----:B------:R-:W-:-:S03]  /*0540*/  IMAD.SHL.U32 R5, R4, 0x80, RZ ;  /* 0x0000008004057824 */ /* 0x000fc600078e00ff */
[----:B------:R0:W-:Y:S01]  /*0550*/  STL [R1+0x158], R236 ;  /* 0x000158ec01007387 */ /* 0x0001e20000100800 */
[----:B------:R-:W-:Y:S02]  /*0560*/  LOP3.LUT R125, R0, 0x2, RZ, 0xfc, !PT ;  /* 0x00000002007d7812 */ /* 0x000fe400078efcff */
[C---:B------:R-:W-:Y:S02]  /*0570*/  LOP3.LUT R15, R5.reuse, R0, RZ, 0xfc, !PT ;  /* 0x00000000050f7212 */ /* 0x040fe400078efcff */
[C-C-:B------:R-:W-:Y:S02]  /*0580*/  LOP3.LUT R17, R5.reuse, 0x2, R0.reuse, 0xfe, !PT ;  /* 0x0000000205117812 */ /* 0x140fe400078efe00 */
[C-C-:B------:R-:W-:Y:S01]  /*0590*/  LOP3.LUT R19, R5.reuse, 0x4, R0.reuse, 0xfe, !PT ;  /* 0x0000000405137812 */ /* 0x140fe200078efe00 */
[----:B------:R0:W-:Y:S01]  /*05a0*/  STL [R1+0x154], R15 ;  /* 0x0001540f01007387 */ /* 0x0001e20000100800 */
[C-C-:B------:R-:W-:Y:S02]  /*05b0*/  LOP3.LUT R21, R5.reuse, 0x6, R0.reuse, 0xfe, !PT ;  /* 0x0000000605157812 */ /* 0x140fe400078efe00 */
[C-C-:B------:R-:W-:Y:S01]  /*05c0*/  LOP3.LUT R23, R5.reuse, 0x8, R0.reuse, 0xfe, !PT ;  /* 0x0000000805177812 */ /* 0x140fe200078efe00 */
[----:B------:R0:W-:Y:S01]  /*05d0*/  STL [R1+0x150], R17 ;  /* 0x0001501101007387 */ /* 0x0001e20000100800 */
[----:B------:R-:W-:-:S02]  /*05e0*/  LOP3.LUT R89, R5, 0xa, R0, 0xfe, !PT ;  /* 0x0000000a05597812 */ /* 0x000fc400078efe00 */
[C-C-:B------:R-:W-:Y:S01]  /*05f0*/  LOP3.LUT R91, R5.reuse, 0xc, R0.reuse, 0xfe, !PT ;  /* 0x0000000c055b7812 */ /* 0x140fe200078efe00 */
[----:B------:R0:W-:Y:S01]  /*0600*/  STL [R1+0x14c], R19 ;  /* 0x00014c1301007387 */ /* 0x0001e20000100800 */
        /* <DEDUP_REMOVED lines=84> */
[----:B------:R-:W-:Y:S02]  /*0b50*/  LOP3.LUT R235, R5, 0x7e, R0, 0xfe, !PT ;  /* 0x0000007e05eb7812 */ /* 0x000fe400078efe00 */
[C---:B------:R-:W-:Y:S01]  /*0b60*/  LOP3.LUT R126, R0.reuse, 0x4, RZ, 0xfc, !PT ;  /* 0x00000004007e7812 */ /* 0x040fe200078efcff */
[----:B------:R0:W-:Y:S01]  /*0b70*/  STL [R1+0xd4], R191 ;  /* 0x0000d4bf01007387 */ /* 0x0001e20000100800 */
[----:B------:R-:W-:-:S02]  /*0b80*/  LOP3.LUT R127, R0, 0x6, RZ, 0xfc, !PT ;  /* 0x00000006007f7812 */ /* 0x000fc400078efcff */
[C---:B------:R-:W-:Y:S01]  /*0b90*/  LOP3.LUT R128, R0.reuse, 0x8, RZ, 0xfc, !PT ;  /* 0x0000000800807812 */ /* 0x040fe200078efcff */
[----:B------:R0:W-:Y:S01]  /*0ba0*/  STL [R1+0xd0], R192 ;  /* 0x0000d0c001007387 */ /* 0x0001e20000100800 */
[C---:B------:R-:W-:Y:S02]  /*0bb0*/  LOP3.LUT R129, R0.reuse, 0xa, RZ, 0xfc, !PT ;  /* 0x0000000a00817812 */ /* 0x040fe400078efcff */
[C---:B------:R-:W-:Y:S01]  /*0bc0*/  LOP3.LUT R130, R0.reuse, 0xc, RZ, 0xfc, !PT ;  /* 0x0000000c00827812 */ /* 0x040fe200078efcff */
[----:B------:R0:W-:Y:S01]  /*0bd0*/  STL [R1+0xcc], R193 ;  /* 0x0000ccc101007387 */ /* 0x0001e20000100800 */
[C---:B------:R-:W-:Y:S02]  /*0be0*/  LOP3.LUT R131, R0.reuse, 0xe, RZ, 0xfc, !PT ;  /* 0x0000000e00837812 */ /* 0x040fe400078efcff */
        /* <DEDUP_REMOVED lines=83> */
[----:B------:R-:W-:-:S03]  /*1120*/  LOP3.LUT R118, R0, 0x7e, RZ, 0xfc, !PT ;  /* 0x0000007e00767812 */ /* 0x000fc600078efcff */
[----:B------:R0:W-:Y:S04]  /*1130*/  STL [R1+0x58], R234 ;  /* 0x000058ea01007387 */ /* 0x0001e80000100800 */
[----:B------:R0:W-:Y:S01]  /*1140*/  STL [R1+0x54], R235 ;  /* 0x000054eb01007387 */ /* 0x0001e20000100800 */
[----:B------:R-:W-:Y:S05]  /*1150*/  @P0 BRA `(.L_x_0) ;  /* 0x0000000000940947 */ /* 0x000fea0003800000 */
[----:B------:R-:W-:Y:S01]  /*1160*/  IMAD.SHL.U32 R0, R181, 0x10, RZ ;  /* 0x00000010b5007824 */ /* 0x000fe200078e00ff */
[----:B------:R-:W-:Y:S02]  /*1170*/  CS2R R24, SRZ ;  /* 0x0000000000187805 */ /* 0x000fe4000001ff00 */
[----:B------:R-:W-:Y:S02]  /*1180*/  CS2R R26, SRZ ;  /* 0x00000000001a7805 */ /* 0x000fe4000001ff00 */
[----:B------:R-:W-:Y:S02]  /*1190*/  CS2R R28, SRZ ;  /* 0x00000000001c7805 */ /* 0x000fe4000001ff00 */
[----:B------:R-:W-:Y:S01]  /*11a0*/  CS2R R30, SRZ ;  /* 0x00000000001e7805 */ /* 0x000fe2000001ff00 */
[----:B------:R1:W-:Y:S01]  /*11b0*/  STL [R1+0x140], R0 ;  /* 0x0001400001007387 */ /* 0x0003e20000100800 */
[----:B------:R-:W-:Y:S02]  /*11c0*/  CS2R R32, SRZ ;  /* 0x0000000000207805 */ /* 0x000fe4000001ff00 */
[----:B------:R-:W-:-:S02]  /*11d0*/  CS2R R34, SRZ ;  /* 0x0000000000227805 */ /* 0x000fc4000001ff00 */
[----:B------:R-:W-:Y:S02]  /*11e0*/  CS2R R36, SRZ ;  /* 0x0000000000247805 */ /* 0x000fe4000001ff00 */
[----:B------:R-:W-:Y:S02]  /*11f0*/  CS2R R38, SRZ ;  /* 0x0000000000267805 */ /* 0x000fe4000001ff00 */
[----:B------:R-:W-:Y:S02]  /*1200*/  CS2R R40, SRZ ;  /* 0x0000000000287805 */ /* 0x000fe4000001ff00 */
[----:B------:R-:W-:Y:S02]  /*1210*/  CS2R R42, SRZ ;  /* 0x00000000002a7805 */ /* 0x000fe4000001ff00 */
[----:B------:R-:W-:Y:S02]  /*1220*/  CS2R R44, SRZ ;  /* 0x00000000002c7805 */ /* 0x000fe4000001ff00 */
[----:B------:R-:W-:-:S02]  /*1230*/  CS2R R46, SRZ ;  /* 0x00000000002e7805 */ /* 0x000fc4000001ff00 */
[----:B------:R-:W-:Y:S02]  /*1240*/  CS2R R48, SRZ ;  /* 0x0000000000307805 */ /* 0x000fe4000001ff00 */
[----:B-1----:R-:W-:Y:S02]  /*1250*/  LOP3.LUT R0, R0, 0x70, RZ, 0xc0, !PT ;  /* 0x0000007000007812 */ /* 0x002fe400078ec0ff */
[----:B------:R-:W-:Y:S02]  /*1260*/  CS2R R50, SRZ ;  /* 0x0000000000327805 */ /* 0x000fe4000001ff00 */
[----:B------:R-:W-:Y:S02]  /*1270*/  CS2R R52, SRZ ;  /* 0x0000000000347805 */ /* 0x000fe4000001ff00 */
[----:B------:R-:W-:Y:S02]  /*1280*/  CS2R R54, SRZ ;  /* 0x0000000000367805 */ /* 0x000fe4000001ff00 */
[----:B------:R-:W-:Y:S01]  /*1290*/  CS2R R56, SRZ ;  /* 0x0000000000387805 */ /* 0x000fe2000001ff00 */
[----:B------:R1:W-:Y:S01]  /*12a0*/  STL [R1+0x15c], R0 ;  /* 0x00015c0001007387 */ /* 0x0003e20000100800 */
        /* <DEDUP_REMOVED lines=14> */
[----:B------:R-:W-:Y:S01]  /*1390*/  CS2R R86, SRZ ;  /* 0x0000000000567805 */ /* 0x000fe2000001ff00 */
[----:B-1----:R-:W-:Y:S06]  /*13a0*/  BRA `(.L_x_1) ;  /* 0x0000009000a87947 */ /* 0x002fec0003800000 */
.L_x_0:
[----:B------:R-:W-:Y:S01]  /*13b0*/  IABS R8, R2 ;  /* 0x0000000200087213 */ /* 0x000fe20000000000 */
[----:B------:R-:W-:Y:S01]  /*13c0*/  ULDC UR4, c[0x0][0x234] ;  /* 0x00008d0000047ab9 */ /* 0x000fe20000000800 */
[----:B------:R-:W-:Y:S01]  /*13d0*/  IABS R9, R3 ;  /* 0x0000000300097213 */ /* 0x000fe20000000000 */
[----:B------:R-:W-:Y:S01]  /*13e0*/  ULDC.64 UR6, c[0x0][0x210] ;  /* 0x0000840000067ab9 */ /* 0x000fe20000000a00 */
[----:B------:R-:W1:Y:S01]  /*13f0*/  I2F.RP R10, R8 ;  /* 0x00000008000a7306 */ /* 0x000e620000209400 */
[----:B------:R-:W-:Y:S01]  /*1400*/  IABS R106, R234 ;  /* 0x000000ea006a7213 */ /* 0x000fe20000000000 */
[----:B------:R-:W-:Y:S01]  /*1410*/  ULDC UR8, c[0x0][0x238] ;  /* 0x00008e0000087ab9 */ /* 0x000fe20000000800 */
[----:B------:R-:W-:Y:S01]  /*1420*/  IABS R108, R233 ;  /* 0x000000e9006c7213 */ /* 0x000fe20000000000 */
[----:B------:R-:W-:Y:S01]  /*1430*/  IMAD R119, R119, UR8, RZ ;  /* 0x0000000877777c24 */ /* 0x000fe2000f8e02ff */
[----:B------:R-:W-:Y:S01]  /*1440*/  IABS R104, R232 ;  /* 0x000000e800687213 */ /* 0x000fe20000000000 */
[----:B------:R-:W-:Y:S01]  /*1450*/  IMAD R119, R122, UR8, RZ ;  /* 0x000000087a777c24 */ /* 0x000fe2000f8e02ff */
[----:B------:R-:W-:Y:S01]  /*1460*/  IABS R86, R231 ;  /* 0x000000e700567213 */ /* 0x000fe20000000000 */
[----:B------:R-:W2:Y:S01]  /*1470*/  I2F.RP R11, R9 ;  /* 0x00000009000b7306 */ /* 0x000ea20000209400 */
[----:B------:R-:W-:Y:S01]  /*1480*/  IABS R100, R229 ;  /* 0x000000e500647213 */ /* 0x000fe20000000000 */
[----:B------:R-:W-:Y:S01]  /*1490*/  UIADD3 UR5, UR16, 0x4000, URZ ;  /* 0x0000400010057890 */ /* 0x000fe2000fffe03f */
[----:B------:R-:W-:Y:S01]  /*14a0*/  IABS R102, R228 ;  /* 0x000000e400667213 */ /* 0x000fe20000000000 */
[----:B------:R-:W-:Y:S01]  /*14b0*/  IMAD R119, R0, UR8, RZ ;  /* 0x0000000800777c24 */ /* 0x000fe2000f8e02ff */
[----:B------:R-:W-:Y:S01]  /*14c0*/  IABS R96, R227 ;  /* 0x000000e300607213 */ /* 0x000fe20000000000 */
[----:B------:R-:W-:Y:S01]  /*14d0*/  IMAD R119, R179, UR8, RZ ;  /* 0x00000008b3777c24 */ /* 0x000fe2000f8e02ff */
[----:B------:R-:W-:Y:S01]  /*14e0*/  IABS R88, R226 ;  /* 0x000000e200587213 */ /* 0x000fe20000000000 */
[----:B-1----:R-:W1:Y:S01]  /*14f0*/  MUFU.RCP R10, R10 ;  /* 0x0000000a000a7308 */ /* 0x002e620000001000 */
[----:B------:R-:W-:Y:S01]  /*1500*/  IABS R92, R224 ;  /* 0x000000e0005c7213 */ /* 0x000fe20000000000 */
[----:B------:R-:W-:Y:S01]  /*1510*/  IMAD R119, R176, UR8, RZ ;  /* 0x00000008b0777c24 */ /* 0x000fe2000f8e02ff */
[----:B------:R-:W-:Y:S01]  /*1520*/  IABS R94, R223 ;  /* 0x000000df005e7213 */ /* 0x000fe20000000000 */
[----:B------:R-:W-:Y:S01]  /*1530*/  IMAD R119, R173, UR8, RZ ;  /* 0x00000008ad777c24 */ /* 0x000fe2000f8e02ff */
[----:B------:R-:W-:Y:S01]  /*1540*/  IABS R110, R222 ;  /* 0x000000de006e7213 */ /* 0x000fe20000000000 */
[----:B------:R-:W-:Y:S01]  /*1550*/  USHF.R.U32.HI UR5, URZ, 0x4, UR5 ;  /* 0x000000043f057899 */ /* 0x000fe20008011605 */
[----:B------:R-:W-:Y:S01]  /*1560*/  IABS R76, R221 ;  /* 0x000000dd004c7213 */ /* 0x000fe20000000000 */
[----:B--2---:R-:W2:Y:S01]  /*1570*/  MUFU.RCP R11, R11 ;  /* 0x0000000b000b7308 */ /* 0x004ea20000001000 */
[----:B------:R-:W-:Y:S01]  /*1580*/  IABS R80, R219 ;  /* 0x000000db00507213 */ /* 0x000fe20000000000 */
[----:B------:R-:W-:Y:S01]  /*1590*/  IMAD R119, R170, UR8, RZ ;  /* 0x00000008aa777c24 */ /* 0x000fe2000f8e02ff */
[----:B------:R-:W-:Y:S01]  /*15a0*/  IABS R82, R218 ;  /* 0x000000da00527213 */ /* 0x000fe20000000000 */
[----:B------:R-:W-:Y:S01]  /*15b0*/  IMAD R119, R167, UR8, RZ ;  /* 0x00000008a7777c24 */ /* 0x000fe2000f8e02ff */
[----:B------:R-:W-:Y:S01]  /*15c0*/  IABS R84, R217 ;  /* 0x000000d900547213 */ /* 0x000fe20000000000 */
[----:B------:R-:W-:Y:S01]  /*15d0*/  IMAD R119, R164, UR8, RZ ;  /* 0x00000008a4777c24 */ /* 0x000fe2000f8e02ff */
[----:B------:R-:W-:Y:S01]  /*15e0*/  IABS R68, R215 ;  /* 0x000000d700447213 */ /* 0x000fe20000000000 */
[----:B------:R-:W-:Y:S01]  /*15f0*/  IMAD R119, R161, UR8, RZ ;  /* 0x00000008a1777c24 */ /* 0x000fe2000f8e02ff */
[----:B------:R-:W-:Y:S01]  /*1600*/  IABS R72, R211 ;  /* 0x000000d300487213 */ /* 0x000fe20000000000 */
[----:B-1----:R-:W-:Y:S01]  /*1610*/  VIADD R4, R10, 0xffffffe ;  /* 0x0ffffffe0a047836 */ /* 0x002fe20000000000 */
[----:B------:R-:W-:Y:S01]  /*1620*/  IABS R10, R236 ;  /* 0x000000ec000a7213 */ /* 0x000fe20000000000 */
[----:B------:R-:W-:Y:S01]  /*1630*/  USGXT.U32 UR14, UR5, 0xe ;  /* 0x0000000e050e789a */ /* 0x000fe20008000000 */
[----:B------:R-:W-:Y:S01]  /*1640*/  IABS R74, R209 ;  /* 0x000000d1004a7213 */ /* 0x000fe20000000000 */
[----:B------:R1:W3:Y:S01]  /*1650*/  F2I.FTZ.U32.TRUNC.NTZ R5, R4 ;  /* 0x0000000400057305 */ /* 0x0002e2000021f000 */
[----:B------:R-:W-:Y:S01]  /*1660*/  IABS R194, R207 ;  /* 0x000000cf00c27213 */ /* 0x000fe20000000000 */
[----:B------:R-:W-:Y:S01]  /*1670*/  IMAD R119, R158, UR8, RZ ;  /* 0x000000089e777c24 */ /* 0x000fe2000f8e02ff */
[----:B------:R-:W-:Y:S01]  /*1680*/  IABS R196, R205 ;  /* 0x000000cd00c47213 */ /* 0x000fe20000000000 */
[----:B--2---:R-:W-:Y:S01]  /*1690*/  VIADD R6, R11, 0xffffffe ;  /* 0x0ffffffe0b067836 */ /* 0x004fe20000000000 */
[----:B------:R-:W-:Y:S01]  /*16a0*/  IABS R200, R201 ;  /* 0x000000c900c87213 */ /* 0x000fe20000000000 */
[----:B------:R-:W-:Y:S01]  /*16b0*/  IMAD R119, R153, UR8, RZ ;  /* 0x0000000899777c24 */ /* 0x000fe2000f8e02ff */
[----:B------:R-:W-:Y:S01]  /*16c0*/  IABS R202, R199 ;  /* 0x000000c700ca7213 */ /* 0x000fe20000000000 */
[----:B------:R2:W4:Y:S01]  /*16d0*/  F2I.FTZ.U32.TRUNC.NTZ R7, R6 ;  /* 0x0000000600077305 */ /* 0x000522000021f000 */
[----:B-1----:R-:W-:Y:S01]  /*16e0*/  IMAD.MOV.U32 R4, RZ, RZ, RZ ;  /* 0x000000ffff047224 */ /* 0x002fe200078e00ff */
[----:B------:R-:W-:Y:S01]  /*16f0*/  IABS R204, R197 ;  /* 0x000000c500cc7213 */ /* 0x000fe20000000000 */
[----:B------:R-:W-:Y:S01]  /*1700*/  IMAD R119, R148, UR8, RZ ;  /* 0x0000000894777c24 */ /* 0x000fe2000f8e02ff */
[----:B------:R-:W-:Y:S01]  /*1710*/  IABS R206, R195 ;  /* 0x000000c300ce7213 */ /* 0x000fe20000000000 */
[----:B------:R-:W-:Y:S01]  /*1720*/  IMAD R119, R145, UR8, RZ ;  /* 0x0000000891777c24 */ /* 0x000fe2000f8e02ff */
[----:B------:R-:W-:Y:S01]  /*1730*/  IABS R210, R192 ;  /* 0x000000c000d27213 */ /* 0x000fe20000000000 */
[----:B---3--:R-:W-:Y:S01]  /*1740*/  IMAD.MOV R13, RZ, RZ, -R5 ;  /* 0x000000ffff0d7224 */ /* 0x008fe200078e0a05 */
[----:B------:R-:W-:Y:S01]  /*1750*/  IABS R212, R191 ;  /* 0x000000bf00d47213 */ /* 0x000fe20000000000 */
[----:B--2---:R-:W-:Y:S01]  /*1760*/  IMAD.MOV.U32 R6, RZ, RZ, RZ ;  /* 0x000000ffff067224 */ /* 0x004fe200078e00ff */
[----:B------:R-:W-:Y:S01]  /*1770*/  IABS R214, R190 ;  /* 0x000000be00d67213 */ /* 0x000fe20000000000 */
[----:B------:R-:W-:Y:S01]  /*1780*/  IMAD R13, R13, R8, RZ ;  /* 0x000000080d0d7224 */ /* 0x000fe200078e02ff */
[----:B------:R-:W-:Y:S01]  /*1790*/  IABS R216, R189 ;  /* 0x000000bd00d87213 */ /* 0x000fe20000000000 */
[----:B------:R-:W-:Y:S01]  /*17a0*/  IMAD R119, R142, UR8, RZ ;  /* 0x000000088e777c24 */ /* 0x000fe2000f8e02ff */
[----:B------:R-:W-:Y:S01]  /*17b0*/  IABS R64, R187 ;  /* 0x000000bb00407213 */ /* 0x000fe20000000000 */
[----:B----4-:R-:W-:Y:S01]  /*17c0*/  IMAD.MOV R12, RZ, RZ, -R7 ;  /* 0x000000ffff0c7224 */ /* 0x010fe200078e0a07 */
[----:B------:R-:W-:Y:S01]  /*17d0*/  IABS R62, R186 ;  /* 0x000000ba003e7213 */ /* 0x000fe20000000000 */
[----:B------:R-:W-:Y:S01]  /*17e0*/  IMAD.HI.U32 R4, R5, R13, R4 ;  /* 0x0000000d05047227 */ /* 0x000fe200078e0004 */
[----:B------:R-:W-:Y:S01]  /*17f0*/  IABS R60, R185 ;  /* 0x000000b9003c7213 */ /* 0x000fe20000000000 */
[----:B------:R-:W-:Y:S01]  /*1800*/  ULDC UR25, c[0x0][0x23c] ;  /* 0x00008f0000197ab9 */ /* 0x000fe20000000800 */
[----:B------:R-:W-:Y:S01]  /*1810*/  IABS R58, R184 ;  /* 0x000000b8003a7213 */ /* 0x000fe20000000000 */
[----:B------:R-:W-:Y:S01]  /*1820*/  IMAD R11, R12, R9, RZ ;  /* 0x000000090c0b7224 */ /* 0x000fe200078e02ff */
[----:B------:R-:W-:Y:S01]  /*1830*/  IABS R12, R235 ;  /* 0x000000eb000c7213 */ /* 0x000fe20000000000 */
[----:B------:R-:W-:Y:S01]  /*1840*/  IMAD R119, R139, UR8, RZ ;  /* 0x000000088b777c24 */ /* 0x000fe2000f8e02ff */
[----:B------:R-:W-:Y:S01]  /*1850*/  IABS R54, R182 ;  /* 0x000000b600367213 */ /* 0x000fe20000000000 */
[----:B------:R-:W-:Y:S01]  /*1860*/  IMAD.HI.U32 R7, R7, R11, R6 ;  /* 0x0000000b07077227 */ /* 0x000fe200078e0006 */
[----:B------:R-:W-:-:S02]  /*1870*/  IABS R52, R116 ;  /* 0x0000007400347213 */ /* 0x000fc40000000000 */
[----:B------:R-:W-:Y:S01]  /*1880*/  IABS R50, R115 ;  /* 0x0000007300327213 */ /* 0x000fe20000000000 */
[----:B------:R-:W-:Y:S01]  /*1890*/  IMAD.MOV.U32 R11, RZ, RZ, R10 ;  /* 0x000000ffff0b7224 */ /* 0x000fe200078e000a */
[----:B------:R-:W-:Y:S01]  /*18a0*/  IABS R48, R114 ;  /* 0x0000007200307213 */ /* 0x000fe20000000000 */
[C---:B------:R-:W-:Y:S01]  /*18b0*/  IMAD.HI.U32 R5, R7.reuse, R12, RZ ;  /* 0x0000000c07057227 */ /* 0x040fe200078e00ff */
[----:B------:R-:W-:Y:S02]  /*18c0*/  IABS R44, R112 ;  /* 0x00000070002c7213 */ /* 0x000fe40000000000 */
[----:B------:R-:W-:Y:S01]  /*18d0*/  IABS R42, R111 ;  /* 0x0000006f002a7213 */ /* 0x000fe20000000000 */
[----:B------:R-:W-:Y:S01]  /*18e0*/  IMAD.HI.U32 R4, R4, R11, RZ ;  /* 0x0000000b04047227 */ /* 0x000fe200078e00ff */
[----:B------:R-:W-:Y:S02]  /*18f0*/  IABS R40, R109 ;  /* 0x0000006d00287213 */ /* 0x000fe40000000000 */
[----:B------:R-:W-:Y:S01]  /*1900*/  IABS R38, R107 ;  /* 0x0000006b00267213 */ /* 0x000fe20000000000 */
[----:B------:R-:W-:Y:S01]  /*1910*/  IMAD.MOV R4, RZ, RZ, -R4 ;  /* 0x000000ffff047224 */ /* 0x000fe200078e0a04 */
[----:B------:R-:W-:Y:S01]  /*1920*/  IABS R34, R103 ;  /* 0x0000006700227213 */ /* 0x000fe20000000000 */
[----:B------:R-:W-:Y:S01]  /*1930*/  IMAD.HI.U32 R6, R7, R106, RZ ;  /* 0x0000006a07067227 */ /* 0x000fe200078e00ff */
[----:B------:R-:W-:-:S02]  /*1940*/  IABS R22, R101 ;  /* 0x0000006500167213 */ /* 0x000fc40000000000 */
[----:B------:R-:W-:Y:S01]  /*1950*/  IABS R20, R99 ;  /* 0x0000006300147213 */ /* 0x000fe20000000000 */
[----:B------:R-:W-:Y:S01]  /*1960*/  IMAD.MOV R5, RZ, RZ, -R5 ;  /* 0x000000ffff057224 */ /* 0x000fe200078e0a05 */
[----:B------:R-:W-:Y:S01]  /*1970*/  IABS R16, R93 ;  /* 0x0000005d00107213 */ /* 0x000fe20000000000 */
[C---:B------:R-:W-:Y:S01]  /*1980*/  IMAD R10, R8.reuse, R4, R11 ;  /* 0x00000004080a7224 */ /* 0x040fe200078e020b */
[----:B------:R-:W-:Y:S01]  /*1990*/  IABS R24, R15 ;  /* 0x0000000f00187213 */ /* 0x000fe20000000000 */
[----:B------:R-:W-:Y:S01]  /*19a0*/  IMAD.HI.U32 R4, R7, R108, RZ ;  /* 0x0000006c07047227 */ /* 0x000fe200078e00ff */
[----:B------:R-:W-:Y:S02]  /*19b0*/  IABS R98, R230 ;  /* 0x000000e600627213 */ /* 0x000fe40000000000 */
[----:B------:R-:W-:Y:S01]  /*19c0*/  ISETP.GT.U32.AND P0, PT, R8, R10, PT ;  /* 0x0000000a0800720c */ /* 0x000fe20003f04070 */
[----:B------:R-:W-:Y:S01]  /*19d0*/  IMAD.MOV R13, RZ, RZ, -R6 ;  /* 0x000000ffff0d7224 */ /* 0x000fe200078e0a06 */
[----:B------:R-:W-:Y:S01]  /*19e0*/  IABS R90, R225 ;  /* 0x000000e1005a7213 */ /* 0x000fe20000000000 */
[----:B------:R-:W-:Y:S01]  /*19f0*/  IMAD R6, R9, R5, R12 ;  /* 0x0000000509067224 */ /* 0x000fe200078e020c */
[----:B------:R-:W-:Y:S01]  /*1a00*/  IABS R78, R220 ;  /* 0x000000dc004e7213 */ /* 0x000fe20000000000 */
[----:B------:R-:W-:Y:S01]  /*1a10*/  IMAD.MOV R5, RZ, RZ, -R4 ;  /* 0x000000ffff057224 */ /* 0x000fe200078e0a04 */
[----:B------:R-:W-:Y:S01]  /*1a20*/  IABS R70, R213 ;  /* 0x000000d500467213 */ /* 0x000fe20000000000 */
[----:B------:R-:W-:Y:S01]  /*1a30*/  IMAD.HI.U32 R4, R7, R104, RZ ;  /* 0x0000006807047227 */ /* 0x000fe200078e00ff */
[----:B------:R-:W-:-:S02]  /*1a40*/  ISETP.GT.U32.AND P5, PT, R9, R6, PT ;  /* 0x000000060900720c */ /* 0x000fc40003fa4070 */
[----:B------:R-:W-:Y:S01]  /*1a50*/  IABS R198, R203 ;  /* 0x000000cb00c67213 */ /* 0x000fe20000000000 */
[----:B------:R-:W-:Y:S01]  /*1a60*/  IMAD R108, R9, R5, R108 ;  /* 0x00000005096c7224 */ /* 0x000fe200078e026c */
[----:B------:R-:W-:Y:S01]  /*1a70*/  IABS R208, R193 ;  /* 0x000000c100d07213 */ /* 0x000fe20000000000 */
[----:B------:R-:W-:Y:S01]  /*1a80*/  IMAD.MOV R12, RZ, RZ, -R4 ;  /* 0x000000ffff0c7224 */ /* 0x000fe200078e0a04 */
[----:B------:R-:W-:Y:S01]  /*1a90*/  IABS R66, R188 ;  /* 0x000000bc00427213 */ /* 0x000fe20000000000 */
[----:B------:R-:W-:Y:S01]  /*1aa0*/  IMAD.HI.U32 R5, R7, R86, RZ ;  /* 0x0000005607057227 */ /* 0x000fe200078e00ff */
[----:B------:R-:W-:Y:S02]  /*1ab0*/  ISETP.GT.U32.AND P2, PT, R9, R108, PT ;  /* 0x0000006c0900720c */ /* 0x000fe40003f44070 */
[----:B------:R-:W-:Y:S01]  /*1ac0*/  IABS R56, R183 ;  /* 0x000000b700387213 */ /* 0x000fe20000000000 */
[----:B------:R-:W-:Y:S01]  /*1ad0*/  IMAD.HI.U32 R4, R7, R100, RZ ;  /* 0x0000006407047227 */ /* 0x000fe200078e00ff */
[----:B------:R-:W-:-:S02]  /*1ae0*/  IABS R46, R113 ;  /* 0x00000071002e7213 */ /* 0x000fc40000000000 */
[----:B------:R-:W-:Y:S01]  /*1af0*/  IABS R36, R105 ;  /* 0x0000006900247213 */ /* 0x000fe20000000000 */
[----:B------:R-:W-:Y:S01]  /*1b00*/  IMAD R104, R9, R12, R104 ;  /* 0x0000000c09687224 */ /* 0x000fe200078e0268 */
[----:B------:R-:W-:Y:S01]  /*1b10*/  IABS R18, R95 ;  /* 0x0000005f00127213 */ /* 0x000fe20000000000 */
[----:B------:R-:W-:Y:S01]  /*1b20*/  IMAD.MOV R5, RZ, RZ, -R5 ;  /* 0x000000ffff057224 */ /* 0x000fe200078e0a05 */
[----:B------:R-:W-:Y:S01]  /*1b30*/  IABS R32, R97 ;  /* 0x0000006100207213 */ /* 0x000fe20000000000 */
[----:B------:R-:W-:Y:S01]  /*1b40*/  IMAD.MOV R12, RZ, RZ, -R4 ;  /* 0x000000ffff0c7224 */ /* 0x000fe200078e0a04 */
[----:B------:R-:W-:Y:S01]  /*1b50*/  IABS R14, R91 ;  /* 0x0000005b000e7213 */ /* 0x000fe20000000000 */
[----:B------:R-:W-:Y:S01]  /*1b60*/  IMAD.HI.U32 R4, R7, R102, RZ ;  /* 0x0000006607047227 */ /* 0x000fe200078e00ff */
[----:B------:R-:W-:Y:S02]  /*1b70*/  IABS R26, R89 ;  /* 0x00000059001a7213 */ /* 0x000fe40000000000 */
[----:B------:R-:W-:Y:S01]  /*1b80*/  IABS R28, R21 ;  /* 0x00000015001c7213 */ /* 0x000fe20000000000 */
[----:B------:R-:W-:Y:S01]  /*1b90*/  IMAD R86, R9, R5, R86 ;  /* 0x0000000509567224 */ /* 0x000fe200078e0256 */
[----:B------:R-:W-:Y:S01]  /*1ba0*/  IABS R30, R17 ;  /* 0x00000011001e7213 */ /* 0x000fe20000000000 */
[----:B------:R-:W-:-:S02]  /*1bb0*/  IMAD.MOV R5, RZ, RZ, -R4 ;  /* 0x000000ffff057224 */ /* 0x000fc400078e0a04 */
[----:B------:R-:W-:-:S04]  /*1bc0*/  IMAD.HI.U32 R4, R7, R96, RZ ;  /* 0x0000006007047227 */ /* 0x000fc800078e00ff */
[C---:B------:R-:W-:Y:S02]  /*1bd0*/  IMAD R100, R9.reuse, R12, R100 ;  /* 0x0000000c09647224 */ /* 0x040fe400078e0264 */
[----:B------:R-:W-:Y:S02]  /*1be0*/  IMAD R102, R9, R5, R102 ;  /* 0x0000000509667224 */ /* 0x000fe400078e0266 */
[----:B------:R-:W-:Y:S02]  /*1bf0*/  IMAD.MOV R12, RZ, RZ, -R4 ;  /* 0x000000ffff0c7224 */ /* 0x000fe400078e0a04 */
[----:B------:R-:W-:-:S04]  /*1c00*/  IMAD.HI.U32 R5, R7, R88, RZ ;  /* 0x0000005807057227 */ /* 0x000fc800078e00ff */
[----:B------:R-:W-:-:S04]  /*1c10*/  IMAD.HI.U32 R4, R7, R92, RZ ;  /* 0x0000005c07047227 */ /* 0x000fc800078e00ff */
[----:B------:R-:W-:Y:S02]  /*1c20*/  IMAD R96, R9, R12, R96 ;  /* 0x0000000c09607224 */ /* 0x000fe400078e0260 */
[----:B------:R-:W-:Y:S02]  /*1c30*/  IMAD.MOV R5, RZ, RZ, -R5 ;  /* 0x000000ffff057224 */ /* 0x000fe400078e0a05 */
[----:B------:R-:W-:Y:S02]  /*1c40*/  IMAD.MOV R12, RZ, RZ, -R4 ;  /* 0x000000ffff0c7224 */ /* 0x000fe400078e0a04 */
[----:B------:R-:W-:-:S04]  /*1c50*/  IMAD.HI.U32 R4, R7, R94, RZ ;  /* 0x0000005e07047227 */ /* 0x000fc800078e00ff */
[----:B------:R-:W-:Y:S02]  /*1c60*/  IMAD R88, R9, R5, R88 ;  /* 0x0000000509587224 */ /* 0x000fe400078e0258 */
[----:B------:R-:W-:Y:S02]  /*1c70*/  IMAD.MOV R5, RZ, RZ, -R4 ;  /* 0x000000ffff057224 */ /* 0x000fe400078e0a04 */
        /* <DEDUP_REMOVED lines=103> */
[----:B------:R-:W-:Y:S02]  /*22f0*/  IMAD.MOV R4, RZ, RZ, -R4 ;  /* 0x000000ffff047224 */ /* 0x000fe400078e0a04 */
[----:B------:R-:W-:Y:S01]  /*2300*/  @!P0 IMAD.IADD R10, R10, 0x1, -R8 ;  /* 0x000000010a0a8824 */ /* 0x000fe200078e0a08 */
[C---:B------:R-:W-:Y:S01]  /*2310*/  ISETP.GT.U32.AND P0, PT, R9.reuse, R104, PT ;  /* 0x000000680900720c */ /* 0x040fe20003f04070 */
[----:B------:R-:W-:Y:S02]  /*2320*/  IMAD R4, R9, R4, R24 ;  /* 0x0000000409047224 */ /* 0x000fe400078e0218 */
[----:B------:R-:W-:Y:S01]  /*2330*/  IMAD.HI.U32 R11, R7, R98, RZ ;  /* 0x00000062070b7227 */ /* 0x000fe200078e00ff */
[----:B------:R-:W-:Y:S02]  /*2340*/  ISETP.GT.U32.AND P1, PT, R8, R10, PT ;  /* 0x0000000a0800720c */ /* 0x000fe40003f24070 */
[C---:B------:R-:W-:Y:S01]  /*2350*/  ISETP.GT.U32.AND P4, PT, R9.reuse, R4, PT ;  /* 0x000000040900720c */ /* 0x040fe20003f84070 */
[----:B------:R-:W-:-:S02]  /*2360*/  IMAD R106, R9, R13, R106 ;  /* 0x0000000d096a7224 */ /* 0x000fc400078e026a */
[----:B------:R-:W-:Y:S02]  /*2370*/  IMAD.MOV R11, RZ, RZ, -R11 ;  /* 0x000000ffff0b7224 */ /* 0x000fe400078e0a0b */
[--C-:B------:R-:W-:Y:S01]  /*2380*/  @!P5 IMAD.IADD R6, R6, 0x1, -R9.reuse ;  /* 0x000000010606d824 */ /* 0x100fe200078e0a09 */
[C---:B------:R-:W-:Y:S01]  /*2390*/  ISETP.GT.U32.AND P6, PT, R9.reuse, R106, PT ;  /* 0x0000006a0900720c */ /* 0x040fe20003fc4070 */
[C---:B------:R-:W-:Y:S01]  /*23a0*/  IMAD R98, R9.reuse, R11, R98 ;  /* 0x0000000b09627224 */ /* 0x040fe200078e0262 */
[C---:B------:R-:W-:Y:S01]  /*23b0*/  ISETP.GT.U32.AND P5, PT, R9.reuse, R102, PT ;  /* 0x000000660900720c */ /* 0x040fe20003fa4070 */
[--C-:B------:R-:W-:Y:S02]  /*23c0*/  @!P0 IMAD.IADD R104, R104, 0x1, -R9.reuse ;  /* 0x0000000168688824 */ /* 0x100fe400078e0a09 */
[----:B------:R-:W-:Y:S01]  /*23d0*/  @!P1 IMAD.IADD R10, R10, 0x1, -R8 ;  /* 0x000000010a0a9824 */ /* 0x000fe200078e0a08 */
[C---:B------:R-:W-:Y:S01]  /*23e0*/  ISETP.GT.U32.AND P1, PT, R9.reuse, R86, PT ;  /* 0x000000560900720c */ /* 0x040fe20003f24070 */
[--C-:B------:R-:W-:Y:S01]  /*23f0*/  @!P4 IMAD.IADD R4, R4, 0x1, -R9.reuse ;  /* 0x000000010404c824 */ /* 0x100fe200078e0a09 */
[C---:B------:R-:W-:Y:S01]  /*2400*/  ISETP.GT.U32.AND P3, PT, R9.reuse, R98, PT ;  /* 0x000000620900720c */ /* 0x040fe20003f64070 */
[----:B------:R-:W-:Y:S01]  /*2410*/  @!P2 IMAD.IADD R108, R108, 0x1, -R9 ;  /* 0x000000016c6ca824 */ /* 0x000fe200078e0a09 */
[----:B------:R-:W-:Y:S01]  /*2420*/  ISETP.GT.U32.AND P4, PT, R9, R100, PT ;  /* 0x000000640900720c */ /* 0x000fe20003f84070 */
[----:B------:R-:W-:Y:S01]  /*2430*/  IMAD.HI.U32 R11, R7, R90, RZ ;  /* 0x0000005a070b7227 */ /* 0x000fe200078e00ff */
[----:B------:R-:W-:-:S02]  /*2440*/  ISETP.GT.U32.AND P0, PT, R9, R4, PT ;  /* 0x000000040900720c */ /* 0x000fc40003f04070 */
[C---:B------:R-:W-:Y:S01]  /*2450*/  ISETP.GT.U32.AND P2, PT, R9.reuse, R88, PT ;  /* 0x000000580900720c */ /* 0x040fe20003f44070 */
[--C-:B------:R-:W-:Y:S01]  /*2460*/  @!P6 IMAD.IADD R106, R106, 0x1, -R9.reuse ;  /* 0x000000016a6ae824 */ /* 0x100fe200078e0a09 */
        /* <DEDUP_REMOVED lines=9> */
[----:B------:R-:W-:Y:S01]  /*2500*/  @!P0 IMAD.IADD R4, R4, 0x1, -R9 ;  /* 0x0000000104048824 */ /* 0x000fe200078e0a09 */
[----:B------:R-:W-:Y:S01]  /*2510*/  ISETP.GT.U32.AND P0, PT, R9, R98, PT ;  /* 0x000000620900720c */ /* 0x000fe20003f04070 */
[----:B------:R-:W-:Y:S01]  /*2520*/  IMAD.MOV R11, RZ, RZ, -R11 ;  /* 0x000000ffff0b7224 */ /* 0x000fe200078e0a0b */
[----:B------:R-:W-:Y:S01]  /*2530*/  SHF.R.S32.HI R8, RZ, 0x1f, R117 ;  /* 0x0000001fff087819 */ /* 0x000fe20000011475 */
[----:B------:R-:W-:-:S02]  /*2540*/  @!P6 IMAD.IADD R96, R96, 0x1, -R9 ;  /* 0x000000016060e824 */ /* 0x000fc400078e0a09 */
[C---:B------:R-:W-:Y:S01]  /*2550*/  IMAD R90, R9.reuse, R11, R90 ;  /* 0x0000000b095a7224 */ /* 0x040fe200078e025a */
[----:B------:R-:W-:Y:S01]  /*2560*/  LEA.HI R117, R8, R117, RZ, 0x7 ;  /* 0x0000007508757211 */ /* 0x000fe200078f38ff */
        /* <DEDUP_REMOVED lines=12> */
[----:B------:R-:W-:Y:S01]  /*2630*/  IMAD.HI.U32 R11, R7, R78, RZ ;  /* 0x0000004e070b7227 */ /* 0x000fe200078e00ff */
[----:B------:R-:W-:-:S03]  /*2640*/  ISETP.GT.U32.AND P6, PT, R9, R88, PT ;  /* 0x000000580900720c */ /* 0x000fc60003fc4070 */
[----:B------:R-:W-:Y:S02]  /*2650*/  IMAD.MOV R11, RZ, RZ, -R11 ;  /* 0x000000ffff0b7224 */ /* 0x000fe400078e0a0b */
[--C-:B------:R-:W-:Y:S01]  /*2660*/  @!P2 IMAD.IADD R86, R86, 0x1, -R9.reuse ;  /* 0x000000015656a824 */ /* 0x100fe200078e0a09 */
[C---:B------:R-:W-:Y:S01]  /*2670*/  ISETP.GT.U32.AND P2, PT, R9.reuse, R92, PT ;  /* 0x0000005c0900720c */ /* 0x040fe20003f44070 */
[C---:B------:R-:W-:Y:S02]  /*2680*/  IMAD R78, R9.reuse, R11, R78 ;  /* 0x0000000b094e7224 */ /* 0x040fe400078e024e */
[--C-:B------:R-:W-:Y:S01]  /*2690*/  @!P1 IMAD.IADD R100, R100, 0x1, -R9.reuse ;  /* 0x0000000164649824 */ /* 0x100fe200078e0a09 */
[C---:B------:R-:W-:Y:S01]  /*26a0*/  ISETP.GT.U32.AND P1, PT, R9.reuse, R110, PT ;  /* 0x0000006e0900720c */ /* 0x040fe20003f24070 */
[----:B------:R-:W-:Y:S01]  /*26b0*/  @!P3 IMAD.IADD R102, R102, 0x1, -R9 ;  /* 0x000000016666b824 */ /* 0x000fe200078e0a09 */
[----:B------:R-:W-:Y:S01]  /*26c0*/  ISETP.GT.U32.AND P3, PT, R9, R76, PT ;  /* 0x0000004c0900720c */ /* 0x000fe20003f64070 */
[----:B------:R-:W-:-:S04]  /*26d0*/  IMAD.HI.U32 R11, R7, R70, RZ ;  /* 0x00000046070b7227 */ /* 0x000fc800078e00ff */
[--C-:B------:R-:W-:Y:S01]  /*26e0*/  @!P4 IMAD.IADD R96, R96, 0x1, -R9.reuse ;  /* 0x000000016060c824 */ /* 0x100fe200078e0a09 */
[C---:B------:R-:W-:Y:S01]  /*26f0*/  ISETP.GT.U32.AND P4, PT, R9.reuse, R78, PT ;  /* 0x0000004e0900720c */ /* 0x040fe20003f84070 */
[--C-:B------:R-:W-:Y:S01]  /*2700*/  @!P5 IMAD.IADD R90, R90, 0x1, -R9.reuse ;  /* 0x000000015a5ad824 */ /* 0x100fe200078e0a09 */
[C---:B------:R-:W-:Y:S01]  /*2710*/  ISETP.GT.U32.AND P5, PT, R9.reuse, R82, PT ;  /* 0x000000520900720c */ /* 0x040fe20003fa4070 */
[----:B------:R-:W-:Y:S01]  /*2720*/  @!P0 IMAD.IADD R94, R94, 0x1, -R9 ;  /* 0x000000015e5e8824 */ /* 0x000fe200078e0a09 */
[C---:B------:R-:W-:Y:S01]  /*2730*/  ISETP.GT.U32.AND P0, PT, R9.reuse, R68, PT ;  /* 0x000000440900720c */ /* 0x040fe20003f04070 */
[----:B------:R-:W-:Y:S02]  /*2740*/  IMAD.MOV R11, RZ, RZ, -R11 ;  /* 0x000000ffff0b7224 */ /* 0x000fe400078e0a0b */
[----:B------:R-:W-:Y:S01]  /*2750*/  @!P6 IMAD.IADD R88, R88, 0x1, -R9 ;  /* 0x000000015858e824 */ /* 0x000fe200078e0a09 */
[C---:B------:R-:W-:Y:S01]  /*2760*/  ISETP.GT.U32.AND P6, PT, R9.reuse, R80, PT ;  /* 0x000000500900720c */ /* 0x040fe20003fc4070 */
[----:B------:R-:W-:-:S02]  /*2770*/  IMAD R70, R9, R11, R70 ;  /* 0x0000000b09467224 */ /* 0x000fc400078e0246 */
        /* <DEDUP_REMOVED lines=34> */
[--C-:B------:R-:W-:Y:S01]  /*29a0*/  @!P4 IMAD.IADD R80, R80, 0x1, -R9.reuse ;  /* 0x000000015050c824 */ /* 0x100fe200078e0a09 */
[C---:B------:R-:W-:Y:S01]  /*29b0*/  ISETP.GT.U32.AND P4, PT, R9.reuse, R194, PT ;  /* 0x000000c20900720c */ /* 0x040fe20003f84070 */
[--C-:B------:R-:W-:Y:S01]  /*29c0*/  @!P5 IMAD.IADD R82, R82, 0x1, -R9.reuse ;  /* 0x000000015252d824 */ /* 0x100fe200078e0a09 */
[C---:B------:R-:W-:Y:S01]  /*29d0*/  ISETP.GT.U32.AND P5, PT, R9.reuse, R196, PT ;  /* 0x000000c40900720c */ /* 0x040fe20003fa4070 */
[----:B------:R-:W-:Y:S01]  /*29e0*/  @!P0 IMAD.IADD R68, R68, 0x1, -R9 ;  /* 0x0000000144448824 */ /* 0x000fe200078e0a09 */
[C---:B------:R-:W-:Y:S01]  /*29f0*/  ISETP.GT.U32.AND P0, PT, R9.reuse, R200, PT ;  /* 0x000000c80900720c */ /* 0x040fe20003f04070 */
[----:B------:R-:W-:-:S02]  /*2a00*/  IMAD R198, R9, R11, R198 ;  /* 0x0000000b09c67224 */ /* 0x000fc400078e02c6 */
[----:B------:R-:W-:-:S04]  /*2a10*/  IMAD.HI.U32 R11, R7, R208, RZ ;  /* 0x000000d0070b7227 */ /* 0x000fc800078e00ff */
[----:B------:R-:W-:Y:S02]  /*2a20*/  IMAD.MOV R11, RZ, RZ, -R11 ;  /* 0x000000ffff0b7224 */ /* 0x000fe400078e0a0b */
[--C-:B------:R-:W-:Y:S01]  /*2a30*/  @!P6 IMAD.IADD R90, R90, 0x1, -R9.reuse ;  /* 0x000000015a5ae824 */ /* 0x100fe200078e0a09 */
[C---:B------:R-:W-:Y:S01]  /*2a40*/  ISETP.GT.U32.AND P6, PT, R9.reuse, R74, PT ;  /* 0x0000004a0900720c */ /* 0x040fe20003fc4070 */
[C---:B------:R-:W-:Y:S02]  /*2a50*/  IMAD R208, R9.reuse, R11, R208 ;  /* 0x0000000b09d07224 */ /* 0x040fe400078e02d0 */
        /* <DEDUP_REMOVED lines=93> */
[C---:B------:R-:W-:Y:S02]  /*3030*/  IMAD R22, R9.reuse, R5, R22 ;  /* 0x0000000509167224 */ /* 0x040fe400078e0216 */
[----:B------:R-:W-:-:S02]  /*3040*/  IMAD R36, R9, R11, R36 ;  /* 0x0000000b09247224 */ /* 0x000fc400078e0224 */
[----:B------:R-:W-:-:S04]  /*3050*/  IMAD.HI.U32 R11, R7, R18, RZ ;  /* 0x00000012070b7227 */ /* 0x000fc800078e00ff */
        /* <DEDUP_REMOVED lines=12> */
[--C-:B------:R-:W-:Y:S01]  /*3120*/  @!P5 IMAD.IADD R58, R58, 0x1, -R9.reuse ;  /* 0x000000013a3ad824 */ /* 0x100fe200078e0a09 */
[C---:B------:R-:W-:Y:S01]  /*3130*/  ISETP.GT.U32.AND P5, PT, R9.reuse, R44, PT ;  /* 0x0000002c0900720c */ /* 0x040fe20003fa4070 */
[----:B------:R-:W-:Y:S01]  /*3140*/  @!P0 IMAD.IADD R54, R54, 0x1, -R9 ;  /* 0x0000000136368824 */ /* 0x000fe200078e0a09 */
[C---:B------:R-:W-:Y:S01]  /*3150*/  ISETP.GT.U32.AND P0, PT, R9.reuse, R40, PT ;  /* 0x000000280900720c */ /* 0x040fe20003f04070 */
[----:B------:R-:W-:Y:S02]  /*3160*/  IMAD.MOV R5, RZ, RZ, -R5 ;  /* 0x000000ffff057224 */ /* 0x000fe400078e0a05 */
[C---:B------:R-:W-:Y:S01]  /*3170*/  IMAD R18, R9.reuse, R11, R18 ;  /* 0x0000000b09127224 */ /* 0x040fe200078e0212 */
[----:B------:R-:W-:Y:S01]  /*3180*/  IABS R11, R23 ;  /* 0x00000017000b7213 */ /* 0x000fe20000000000 */
[----:B------:R-:W-:-:S02]  /*3190*/  IMAD R32, R9, R5, R32 ;  /* 0x0000000509207224 */ /* 0x000fc400078e0220 */
[----:B------:R-:W-:-:S04]  /*31a0*/  IMAD.HI.U32 R5, R7, R14, RZ ;  /* 0x0000000e07057227 */ /* 0x000fc800078e00ff */
[----:B------:R-:W-:Y:S02]  /*31b0*/  IMAD.MOV.U32 R24, RZ, RZ, R11 ;  /* 0x000000ffff187224 */ /* 0x000fe400078e000b */
        /* <DEDUP_REMOVED lines=9> */
[----:B------:R-:W-:-:S04]  /*3250*/  IMAD.HI.U32 R11, R7, R26, RZ ;  /* 0x0000001a070b7227 */ /* 0x000fc800078e00ff */
[----:B------:R-:W-:-:S04]  /*3260*/  IMAD.HI.U32 R12, R7, R28, RZ ;  /* 0x0000001c070c7227 */ /* 0x000fc800078e00ff */
[--C-:B------:R-:W-:Y:S01]  /*3270*/  @!P4 IMAD.IADD R46, R46, 0x1, -R9.reuse ;  /* 0x000000012e2ec824 */ /* 0x100fe200078e0a09 */
[C---:B------:R-:W-:Y:S01]  /*3280*/  ISETP.GT.U32.AND P4, PT, R9.reuse, R22, PT ;  /* 0x000000160900720c */ /* 0x040fe20003f84070 */
[--C-:B------:R-:W-:Y:S01]  /*3290*/  @!P5 IMAD.IADD R44, R44, 0x1, -R9.reuse ;  /* 0x000000012c2cd824 */ /* 0x100fe200078e0a09 */
[C---:B------:R-:W-:Y:S01]  /*32a0*/  ISETP.GT.U32.AND P5, PT, R9.reuse, R20, PT ;  /* 0x000000140900720c */ /* 0x040fe20003fa4070 */
[----:B------:R-:W-:Y:S01]  /*32b0*/  @!P0 IMAD.IADD R40, R40, 0x1, -R9 ;  /* 0x0000000128288824 */ /* 0x000fe200078e0a09 */
[C---:B------:R-:W-:Y:S01]  /*32c0*/  ISETP.GT.U32.AND P0, PT, R9.reuse, R18, PT ;  /* 0x000000120900720c */ /* 0x040fe20003f04070 */
[----:B------:R-:W-:Y:S02]  /*32d0*/  IMAD R14, R9, R13, R14 ;  /* 0x0000000d090e7224 */ /* 0x000fe400078e020e */
[----:B------:R-:W-:Y:S02]  /*32e0*/  IMAD.MOV R5, RZ, RZ, -R5 ;  /* 0x000000ffff057224 */ /* 0x000fe400078e0a05 */
[----:B------:R-:W-:-:S02]  /*32f0*/  IMAD.MOV R11, RZ, RZ, -R11 ;  /* 0x000000ffff0b7224 */ /* 0x000fc400078e0a0b */
[----:B------:R-:W-:Y:S02]  /*3300*/  IMAD.MOV R13, RZ, RZ, -R12 ;  /* 0x000000ffff0d7224 */ /* 0x000fe400078e0a0c */
[C---:B------:R-:W-:Y:S02]  /*3310*/  IMAD R12, R9.reuse, R5, R24 ;  /* 0x00000005090c7224 */ /* 0x040fe400078e0218 */
[C---:B------:R-:W-:Y:S02]  /*3320*/  IMAD R26, R9.reuse, R11, R26 ;  /* 0x0000000b091a7224 */ /* 0x040fe400078e021a */
[C---:B------:R-:W-:Y:S01]  /*3330*/  IMAD R24, R9.reuse, R13, R28 ;  /* 0x0000000d09187224 */ /* 0x040fe200078e021c */
[----:B------:R-:W-:Y:S01]  /*3340*/  IABS R28, R19 ;  /* 0x00000013001c7213 */ /* 0x000fe20000000000 */
        /* <DEDUP_REMOVED lines=14> */
[----:B------:R-:W-:Y:S01]  /*3430*/  ISETP.GT.U32.AND P0, PT, R9, R36, PT ;  /* 0x000000240900720c */ /* 0x000fe20003f04070 */
[----:B------:R-:W-:Y:S02]  /*3440*/  IMAD.MOV R5, RZ, RZ, -R5 ;  /* 0x000000ffff057224 */ /* 0x000fe400078e0a05 */
[----:B------:R-:W-:-:S04]  /*3450*/  IMAD.HI.U32 R7, R7, R30, RZ ;  /* 0x0000001e07077227 */ /* 0x000fc800078e00ff */
[C---:B------:R-:W-:Y:S01]  /*3460*/  IMAD R28, R9.reuse, R5, R28 ;  /* 0x00000005091c7224 */ /* 0x040fe200078e021c */
[----:B------:R-:W-:Y:S01]  /*3470*/  SHF.R.U32.HI R5, RZ, 0x5, R181 ;  /* 0x00000005ff057819 */ /* 0x000fe200000116b5 */
[----:B------:R-:W-:Y:S02]  /*3480*/  IMAD.MOV R7, RZ, RZ, -R7 ;  /* 0x000000ffff077224 */ /* 0x000fe400078e0a07 */
[--C-:B------:R-:W-:Y:S01]  /*3490*/  @!P1 IMAD.IADD R38, R38, 0x1, -R9.reuse ;  /* 0x0000000126269824 */ /* 0x100fe200078e0a09 */
[C---:B------:R-:W-:Y:S01]  /*34a0*/  ISETP.GT.U32.AND P1, PT, R9.reuse, R16, PT ;  /* 0x000000100900720c */ /* 0x040fe20003f24070 */
[----:B------:R-:W-:Y:S01]  /*34b0*/  IMAD R30, R9, R7, R30 ;  /* 0x00000007091e7224 */ /* 0x000fe200078e021e */
[----:B------:R-:W-:Y:S01]  /*34c0*/  R2UR UR24, R5 ;  /* 0x00000000051872ca */ /* 0x000fe200000e0000 */
        /* <DEDUP_REMOVED lines=15> */
[----:B------:R-:W-:Y:S01]  /*35c0*/  ISETP.GE.AND P6, PT, R236, RZ, PT ;  /* 0x000000ffec00720c */ /* 0x000fe20003fc6270 */
        /* <DEDUP_REMOVED lines=10> */
[----:B------:R-:W-:-:S02]  /*3670*/  IMAD.MOV.U32 R8, RZ, RZ, R86 ;  /* 0x000000ffff087224 */ /* 0x000fc400078e0056 */
[----:B------:R-:W-:Y:S01]  /*3680*/  @!P6 IMAD.MOV R10, RZ, RZ, -R10 ;  /* 0x000000ffff0ae224 */ /* 0x000fe200078e0a0a */
[----:B------:R-:W-:Y:S01]  /*3690*/  ISETP.GE.AND P6, PT, R15, RZ, PT ;  /* 0x000000ff0f00720c */ /* 0x000fe20003fc6270 */
[--C-:B------:R-:W-:Y:S01]  /*36a0*/  @!P3 IMAD.IADD R14, R14, 0x1, -R9.reuse ;  /* 0x000000010e0eb824 */ /* 0x100fe200078e0a09 */
[----:B------:R-:W-:Y:S01]  /*36b0*/  ISETP.NE.AND P3, PT, R2, RZ, PT ;  /* 0x000000ff0200720c */ /* 0x000fe20003f65270 */
[--C-:B------:R-:W-:Y:S01]  /*36c0*/  @!P2 IMAD.IADD R16, R16, 0x1, -R9.reuse ;  /* 0x000000011010a824 */ /* 0x100fe200078e0a09 */
[----:B------:R-:W-:Y:S01]  /*36d0*/  ISETP.GT.U32.AND P2, PT, R9, R30, PT ;  /* 0x0000001e0900720c */ /* 0x000fe20003f44070 */
[--C-:B------:R-:W-:Y:S01]  /*36e0*/  @!P4 IMAD.IADD R26, R26, 0x1, -R9.reuse ;  /* 0x000000011a1ac824 */ /* 0x100fe200078e0a09 */
[----:B------:R-:W-:Y:S01]  /*36f0*/  ISETP.GE.AND P4, PT, R235, RZ, PT ;  /* 0x000000ffeb00720c */ /* 0x000fe20003f86270 */
[--C-:B------:R-:W-:Y:S01]  /*3700*/  @!P5 IMAD.IADD R28, R28, 0x1, -R9.reuse ;  /* 0x000000011c1cd824 */ /* 0x100fe200078e0a09 */
[----:B------:R-:W-:Y:S01]  /*3710*/  ISETP.GE.AND P5, PT, R233, RZ, PT ;  /* 0x000000ffe900720c */ /* 0x000fe20003fa6270 */
[----:B------:R-:W-:Y:S01]  /*3720*/  @!P0 IMAD.IADD R12, R12, 0x1, -R9 ;  /* 0x000000010c0c8824 */ /* 0x000fe200078e0a09 */
[----:B------:R-:W-:Y:S01]  /*3730*/  ISETP.GE.AND P0, PT, R234, RZ, PT ;  /* 0x000000ffea00720c */ /* 0x000fe20003f06270 */
[----:B------:R-:W-:-:S02]  /*3740*/  IMAD.MOV.U32 R86, RZ, RZ, R110 ;  /* 0x000000ffff567224 */ /* 0x000fc400078e006e */
[--C-:B------:R-:W-:Y:S01]  /*3750*/  @!P1 IMAD.IADD R34, R34, 0x1, -R9.reuse ;  /* 0x0000000122229824 */ /* 0x100fe200078e0a09 */
[----:B------:R-:W-:Y:S01]  /*3760*/  ISETP.GT.U32.AND P1, PT, R9, R18, PT ;  /* 0x000000120900720c */ /* 0x000fe20003f24070 */
[----:B------:R-:W-:Y:S01]  /*3770*/  IMAD.SHL.U32 R181, R181, 0x10, RZ ;  /* 0x00000010b5b57824 */ /* 0x000fe200078e00ff */
[----:B------:R-:W-:Y:S01]  /*3780*/  @!P3 LOP3.LUT R10, RZ, R2, RZ, 0x33, !PT ;  /* 0x00000002ff0ab212 */ /* 0x000fe200078e33ff */
[--C-:B------:R-:W-:Y:S01]  /*3790*/  @!P2 IMAD.IADD R30, R30, 0x1, -R9.reuse ;  /* 0x000000011e1ea824 */ /* 0x100fe200078e0a09 */
[----:B------:R-:W-:Y:S01]  /*37a0*/  ISETP.GE.AND P2, PT, R232, RZ, PT ;  /* 0x000000ffe800720c */ /* 0x000fe20003f46270 */
[----:B------:R-:W-:Y:S01]  /*37b0*/  @!P4 IMAD.MOV R6, RZ, RZ, -R6 ;  /* 0x000000ffff06c224 */ /* 0x000fe200078e0a06 */
[----:B------:R-:W-:Y:S01]  /*37c0*/  ISETP.GE.AND P3, PT, R231, RZ, PT ;  /* 0x000000ffe700720c */ /* 0x000fe20003f66270 */
[----:B------:R-:W-:Y:S01]  /*37d0*/  @!P5 IMAD.MOV R108, RZ, RZ, -R108 ;  /* 0x000000ffff6cd224 */ /* 0x000fe200078e0a6c */
[----:B------:R-:W-:Y:S01]  /*37e0*/  ISETP.GE.AND P4, PT, R230, RZ, PT ;  /* 0x000000ffe600720c */ /* 0x000fe20003f86270 */
[----:B------:R-:W-:Y:S01]  /*37f0*/  @!P0 IMAD.MOV R106, RZ, RZ, -R106 ;  /* 0x000000ffff6a8224 */ /* 0x000fe200078e0a6a */
[----:B------:R-:W-:Y:S01]  /*3800*/  ISETP.GE.AND P0, PT, R229, RZ, PT ;  /* 0x000000ffe500720c */ /* 0x000fe20003f06270 */
[----:B------:R-:W-:Y:S01]  /*3810*/  IMAD.MOV.U32 R2, RZ, RZ, R4 ;  /* 0x000000ffff027224 */ /* 0x000fe200078e0004 */
[----:B------:R-:W-:Y:S01]  /*3820*/  ISETP.GE.AND P5, PT, R228, RZ, PT ;  /* 0x000000ffe400720c */ /* 0x000fe20003fa6270 */
[--C-:B------:R-:W-:Y:S01]  /*3830*/  @!P1 IMAD.IADD R18, R18, 0x1, -R9.reuse ;  /* 0x0000000112129824 */ /* 0x100fe200078e0a09 */
[----:B------:R-:W-:Y:S01]  /*3840*/  ISETP.GT.U32.AND P1, PT, R9, R24, PT ;  /* 0x000000180900720c */ /* 0x000fe20003f24070 */
[----:B------:R-:W-:Y:S01]  /*3850*/  IMAD R10, R10, UR4, RZ ;  /* 0x000000040a0a7c24 */ /* 0x000fe2000f8e02ff */
[----:B------:R-:W-:Y:S01]  /*3860*/  ULDC UR4, c[0x0][0x240] ;  /* 0x0000900000047ab9 */ /* 0x000fe20000000800 */
[----:B------:R-:W-:Y:S01]  /*3870*/  @!P2 IMAD.MOV R104, RZ, RZ, -R104 ;  /* 0x000000ffff68a224 */ /* 0x000fe200078e0a68 */
[----:B------:R-:W-:Y:S01]  /*3880*/  ISETP.GE.AND P2, PT, R227, RZ, PT ;  /* 0x000000ffe300720c */ /* 0x000fe20003f46270 */
        /* <DEDUP_REMOVED lines=8> */
[----:B------:R-:W-:Y:S01]  /*3910*/  @!P1 IMAD.IADD R24, R24, 0x1, -R9 ;  /* 0x0000000118189824 */ /* 0x000fe200078e0a09 */
[----:B------:R-:W-:Y:S01]  /*3920*/  ISETP.NE.AND P1, PT, R3, RZ, PT ;  /* 0x000000ff0300720c */ /* 0x000fe20003f25270 */
[----:B------:R-:W-:Y:S01]  /*3930*/  @!P6 IMAD.MOV R2, RZ, RZ, -R2 ;  /* 0x000000ffff02e224 */ /* 0x000fe200078e0a02 */
[----:B------:R-:W-:Y:S01]  /*3940*/  LOP3.LUT R3, RZ, R3, RZ, 0x33, !PT ;  /* 0x00000003ff037212 */ /* 0x000fe200078e33ff */
        /* <DEDUP_REMOVED lines=10> */
[----:B------:R-:W-:Y:S01]  /*39f0*/  IMAD R119, R136, UR8, RZ ;  /* 0x0000000888777c24 */ /* 0x000fe2000f8e02ff */
[----:B------:R-:W-:Y:S01]  /*3a00*/  SEL R9, R3, R98, !P1 ;  /* 0x0000006203097207 */ /* 0x000fe20004800000 */
[----:B------:R-:W-:Y:S01]  /*3a10*/  IMAD R119, R133, UR8, RZ ;  /* 0x0000000885777c24 */ /* 0x000fe2000f8e02ff */
[----:B------:R-:W-:Y:S01]  /*3a20*/  SEL R4, R3, R6, !P1 ;  /* 0x0000000603047207 */ /* 0x000fe20004800000 */
        /* <DEDUP_REMOVED lines=11> */
[C---:B------:R-:W-:Y:S01]  /*3ae0*/  SEL R5, R3.reuse, R106, !P1 ;  /* 0x0000006a03057207 */ /* 0x040fe20004800000 */
        /* <DEDUP_REMOVED lines=41> */
[----:B0-----:R-:W-:Y:S01]  /*3d80*/  SEL R15, R3, R96, !P1 ;  /* 0x00000060030f7207 */ /* 0x001fe20004800000 */
        /* <DEDUP_REMOVED lines=71> */
[C---:B------:R-:W-:Y:S01]  /*4200*/  SEL R21, R3.reuse, R92, !P1 ;  /* 0x0000005c03157207 */ /* 0x040fe20004800000 */
[----:B------:R-:W-:Y:S01]  /*4210*/  @!P2 IMAD.MOV R26, RZ, RZ, -R26 ;  /* 0x000000ffff1aa224 */ /* 0x000fe200078e0a1a */
[C---:B------:R-:W-:Y:S01]  /*4220*/  SEL R17, R3.reuse, R88, !P1 ;  /* 0x0000005803117207 */ /* 0x040fe20004800000 */
[----:B------:R-:W-:Y:S01]  /*4230*/  @!P3 IMAD.MOV R12, RZ, RZ, -R12 ;  /* 0x000000ffff0cb224 */ /* 0x000fe200078e0a0c */
[C---:B------:R-:W-:Y:S01]  /*4240*/  SEL R23, R3.reuse, R94, !P1 ;  /* 0x0000005e03177207 */ /* 0x040fe20004800000 */
[----:B------:R-:W-:Y:S01]  /*4250*/  @!P4 IMAD.MOV R24, RZ, RZ, -R24 ;  /* 0x000000ffff18c224 */ /* 0x000fe200078e0a18 */
[C---:B------:R-:W-:Y:S01]  /*4260*/  SEL R89, R3.reuse, R86, !P1 ;  /* 0x0000005603597207 */ /* 0x040fe20004800000 */
[----:B------:R-:W-:Y:S01]  /*4270*/  @!P0 IMAD.MOV R28, RZ, RZ, -R28 ;  /* 0x000000ffff1c8224 */ /* 0x000fe200078e0a1c */
[----:B------:R-:W-:Y:S01]  /*4280*/  IADD3 R90, P0, R10, UR6, RZ ;  /* 0x000000060a5a7c10 */ /* 0x000fe2000ff1e0ff */
[----:B------:R-:W-:Y:S01]  /*4290*/  @!P5 IMAD.MOV R30, RZ, RZ, -R30 ;  /* 0x000000ffff1ed224 */ /* 0x000fe200078e0a1e */
[----:B------:R-:W-:Y:S01]  /*42a0*/  SEL R95, R3, R80, !P1 ;  /* 0x00000050035f7207 */ /* 0x000fe20004800000 */
[----:B------:R-:W-:Y:S01]  /*42b0*/  IMAD R21, R21, UR4, RZ ;  /* 0x0000000415157c24 */ /* 0x000fe2000f8e02ff */
        /* <DEDUP_REMOVED lines=14> */
[C---:B------:R-:W-:Y:S01]  /*43a0*/  SEL R210, R3.reuse, R210, !P1 ;  /* 0x000000d203d27207 */ /* 0x040fe20004800000 */
[----:B------:R-:W-:Y:S01]  /*43b0*/  IMAD R206, R206, UR4, RZ ;  /* 0x00000004cece7c24 */ /* 0x000fe2000f8e02ff */
[C---:B------:R-:W-:Y:S01]  /*43c0*/  SEL R212, R3.reuse, R212, !P1 ;  /* 0x000000d403d47207 */ /* 0x040fe20004800000 */
[----:B------:R-:W-:Y:S01]  /*43d0*/  IMAD R208, R208, UR4, RZ ;  /* 0x00000004d0d07c24 */ /* 0x000fe2000f8e02ff */
[C---:B------:R-:W-:Y:S01]  /*43e0*/  SEL R214, R3.reuse, R214, !P1 ;  /* 0x000000d603d67207 */ /* 0x040fe20004800000 */
[----:B------:R-:W-:Y:S01]  /*43f0*/  IMAD R210, R210, UR4, RZ ;  /* 0x00000004d2d27c24 */ /* 0x000fe2000f8e02ff */
[----:B------:R-:W-:Y:S01]  /*4400*/  SEL R216, R3, R216, !P1 ;  /* 0x000000d803d87207 */ /* 0x000fe20004800000 */
[----:B------:R-:W-:Y:S01]  /*4410*/  IMAD R95, R95, UR4, RZ ;  /* 0x000000045f5f7c24 */ /* 0x000fe2000f8e02ff */
[C---:B------:R-:W-:Y:S01]  /*4420*/  SEL R115, R3.reuse, R66, !P1 ;  /* 0x0000004203737207 */ /* 0x040fe20004800000 */
        /* <DEDUP_REMOVED lines=57> */
[----:B------:R-:W-:Y:S01]  /*47c0*/  LEA.HI.X.SX32 R2, R10, UR7, 0x1, P0 ;  /* 0x000000070a027c11 */ /* 0x000fe200080f0eff */
[----:B------:R-:W-:Y:S01]  /*47d0*/  ULDC.64 UR6, c[0x0][0x218] ;  /* 0x0000860000067ab9 */ /* 0x000fe20000000a00 */
[----:B------:R-:W-:Y:S01]  /*47e0*/  SHF.R.S32.HI R20, RZ, 0x1f, R9 ;  /* 0x0000001fff147819 */ /* 0x000fe20000011409 */
[----:B------:R-:W-:Y:S01]  /*47f0*/  IMAD R25, R25, UR4, RZ ;  /* 0x0000000419197c24 */ /* 0x000fe2000f8e02ff */
[----:B------:R-:W-:Y:S01]  /*4800*/  IADD3 R9, P4, R9, UR6, RZ ;  /* 0x0000000609097c10 */ /* 0x000fe2000ff9e0ff */
[----:B------:R-:W-:Y:S01]  /*4810*/  IMAD R24, R24, UR4, RZ ;  /* 0x0000000418187c24 */ /* 0x000fe2000f8e02ff */
[----:B------:R-:W-:Y:S01]  /*4820*/  SHF.R.S32.HI R96, RZ, 0x1f, R21 ;  /* 0x0000001fff607819 */ /* 0x000fe20000011415 */
[----:B------:R-:W-:Y:S01]  /*4830*/  IMAD R28, R28, UR4, RZ ;  /* 0x000000041c1c7c24 */ /* 0x000fe2000f8e02ff */
[----:B------:R-:W-:Y:S01]  /*4840*/  IADD3.X R20, R20, UR7, RZ, P4, !PT ;  /* 0x0000000714147c10 */ /* 0x000fe2000a7fe4ff */
[----:B------:R-:W-:Y:S01]  /*4850*/  IMAD R30, R30, UR4, RZ ;  /* 0x000000041e1e7c24 */ /* 0x000fe2000f8e02ff */
[----:B------:R-:W-:Y:S01]  /*4860*/  SHF.R.S32.HI R22, RZ, 0x1f, R11 ;  /* 0x0000001fff167819 */ /* 0x000fe2000001140b */
[----:B------:R-:W-:Y:S01]  /*4870*/  IMAD R3, R3, UR4, RZ ;  /* 0x0000000403037c24 */ /* 0x000fe2000f8e02ff */
[----:B------:R-:W-:Y:S01]  /*4880*/  IADD3 R21, P4, R21, UR6, RZ ;  /* 0x0000000615157c10 */ /* 0x000fe2000ff9e0ff */
[----:B------:R-:W-:Y:S01]  /*4890*/  UMOV UR4, URZ ;  /* 0x0000003f00047c82 */ /* 0x000fe20008000000 */
[----:B------:R-:W-:Y:S01]  /*48a0*/  SHF.R.S32.HI R10, RZ, 0x1f, R4 ;  /* 0x0000001fff0a7819 */ /* 0x000fe20000011404 */
[----:B------:R-:W-:Y:S01]  /*48b0*/  IMAD R119, R130, UR8, RZ ;  /* 0x0000000882777c24 */ /* 0x000fe2000f8e02ff */
[----:B------:R-:W-:-:S02]  /*48c0*/  IADD3 R11, P3, R11, UR6, RZ ;  /* 0x000000060b0b7c10 */ /* 0x000fc4000ff7e0ff */
[----:B------:R-:W-:Y:S02]  /*48d0*/  CS2R R34, SRZ ;  /* 0x0000000000227805 */ /* 0x000fe4000001ff00 */
[----:B------:R-:W-:Y:S02]  /*48e0*/  IADD3 R4, P2, R4, UR6, RZ ;  /* 0x0000000604047c10 */ /* 0x000fe4000ff5e0ff */
[----:B------:R-:W-:Y:S02]  /*48f0*/  CS2R R36, SRZ ;  /* 0x0000000000247805 */ /* 0x000fe4000001ff00 */
[----:B------:R-:W-:Y:S02]  /*4900*/  SHF.R.S32.HI R108, RZ, 0x1f, R97 ;  /* 0x0000001fff6c7819 */ /* 0x000fe40000011461 */
[----:B------:R-:W-:Y:S02]  /*4910*/  CS2R R38, SRZ ;  /* 0x0000000000267805 */ /* 0x000fe4000001ff00 */
[----:B------:R-:W-:-:S02]  /*4920*/  IADD3.X R96, R96, UR7, RZ, P4, !PT ;  /* 0x0000000760607c10 */ /* 0x000fc4000a7fe4ff */
[----:B------:R-:W-:Y:S02]  /*4930*/  CS2R R40, SRZ ;  /* 0x0000000000287805 */ /* 0x000fe4000001ff00 */
[----:B------:R-:W-:Y:S02]  /*4940*/  SHF.R.S32.HI R98, RZ, 0x1f, R23 ;  /* 0x0000001fff627819 */ /* 0x000fe40000011417 */
[----:B------:R-:W-:Y:S02]  /*4950*/  CS2R R42, SRZ ;  /* 0x00000000002a7805 */ /* 0x000fe4000001ff00 */
[----:B------:R-:W-:Y:S02]  /*4960*/  IADD3.X R22, R22, UR7, RZ, P3, !PT ;  /* 0x0000000716167c10 */ /* 0x000fe40009ffe4ff */
[----:B------:R-:W-:Y:S02]  /*4970*/  CS2R R44, SRZ ;  /* 0x00000000002c7805 */ /* 0x000fe4000001ff00 */
[----:B------:R-:W-:-:S02]  /*4980*/  IADD3 R97, P4, R97, UR6, RZ ;  /* 0x0000000661617c10 */ /* 0x000fc4000ff9e0ff */
[----:B------:R-:W-:Y:S02]  /*4990*/  CS2R R46, SRZ ;  /* 0x00000000002e7805 */ /* 0x000fe4000001ff00 */
[----:B------:R-:W-:Y:S02]  /*49a0*/  IADD3.X R10, R10, UR7, RZ, P2, !PT ;  /* 0x000000070a0a7c10 */ /* 0x000fe400097fe4ff */
[----:B------:R-:W-:Y:S02]  /*49b0*/  CS2R R48, SRZ ;  /* 0x0000000000307805 */ /* 0x000fe4000001ff00 */
[----:B------:R-:W-:Y:S02]  /*49c0*/  SHF.R.S32.HI R88, RZ, 0x1f, R13 ;  /* 0x0000001fff587819 */ /* 0x000fe4000001140d */
[----:B------:R-:W-:Y:S02]  /*49d0*/  CS2R R50, SRZ ;  /* 0x0000000000327805 */ /* 0x000fe4000001ff00 */
[----:B------:R-:W-:-:S02]  /*49e0*/  IADD3 R23, P3, R23, UR6, RZ ;  /* 0x0000000617177c10 */ /* 0x000fc4000ff7e0ff */
[----:B------:R-:W-:Y:S02]  /*49f0*/  CS2R R52, SRZ ;  /* 0x0000000000347805 */ /* 0x000fe4000001ff00 */
[----:B------:R-:W-:Y:S02]  /*4a00*/  SHF.R.S32.HI R14, RZ, 0x1f, R6 ;  /* 0x0000001fff0e7819 */ /* 0x000fe40000011406 */
[----:B------:R-:W-:Y:S02]  /*4a10*/  CS2R R54, SRZ ;  /* 0x0000000000367805 */ /* 0x000fe4000001ff00 */
[----:B------:R-:W-:Y:S02]  /*4a20*/  IADD3 R13, P2, R13, UR6, RZ ;  /* 0x000000060d0d7c10 */ /* 0x000fe4000ff5e0ff */
[----:B------:R-:W-:Y:S02]  /*4a30*/  CS2R R56, SRZ ;  /* 0x0000000000387805 */ /* 0x000fe4000001ff00 */
[----:B------:R-:W-:-:S02]  /*4a40*/  IADD3 R6, P1, R6, UR6, RZ ;  /* 0x0000000606067c10 */ /* 0x000fc4000ff3e0ff */
[----:B------:R-:W-:Y:S02]  /*4a50*/  CS2R R58, SRZ ;  /* 0x00000000003a7805 */ /* 0x000fe4000001ff00 */
[----:B------:R-:W-:Y:S02]  /*4a60*/  SHF.R.S32.HI R114, RZ, 0x1f, R194 ;  /* 0x0000001fff727819 */ /* 0x000fe400000114c2 */
[----:B------:R-:W-:Y:S02]  /*4a70*/  CS2R R60, SRZ ;  /* 0x00000000003c7805 */ /* 0x000fe4000001ff00 */
[----:B------:R-:W-:Y:S02]  /*4a80*/  IADD3.X R108, R108, UR7, RZ, P4, !PT ;  /* 0x000000076c6c7c10 */ /* 0x000fe4000a7fe4ff */
[----:B------:R-:W-:Y:S02]  /*4a90*/  CS2R R62, SRZ ;  /* 0x00000000003e7805 */ /* 0x000fe4000001ff00 */
[----:B------:R-:W-:-:S02]  /*4aa0*/  SHF.R.S32.HI R109, RZ, 0x1f, R99 ;  /* 0x0000001fff6d7819 */ /* 0x000fc40000011463 */
[----:B------:R-:W-:Y:S02]  /*4ab0*/  CS2R R64, SRZ ;  /* 0x0000000000407805 */ /* 0x000fe4000001ff00 */
[----:B------:R-:W-:Y:S02]  /*4ac0*/  IADD3.X R98, R98, UR7, RZ, P3, !PT ;  /* 0x0000000762627c10 */ /* 0x000fe40009ffe4ff */
[----:B------:R-:W-:Y:S02]  /*4ad0*/  CS2R R66, SRZ ;  /* 0x0000000000427805 */ /* 0x000fe4000001ff00 */
[----:B------:R-:W-:Y:S02]  /*4ae0*/  IADD3 R194, P4, R194, UR6, RZ ;  /* 0x00000006c2c27c10 */ /* 0x000fe4000ff9e0ff */
        /* <DEDUP_REMOVED lines=15> */
[----:B------:R-:W-:Y:S02]  /*4be0*/  IADD3 R15, P1, R15, UR6, RZ ;  /* 0x000000060f0f7c10 */ /* 0x000fe4000ff3e0ff */
[----:B------:R-:W-:Y:S02]  /*4bf0*/  CS2R R84, SRZ ;  /* 0x0000000000547805 */ /* 0x000fe4000001ff00 */
[----:B------:R-:W-:Y:S02]  /*4c00*/  IADD3 R7, P0, R7, UR6, RZ ;  /* 0x0000000607077c10 */ /* 0x000fe4000ff1e0ff */
[----:B------:R-:W-:Y:S02]  /*4c10*/  CS2R R86, SRZ ;  /* 0x0000000000567805 */ /* 0x000fe4000001ff00 */
[----:B------:R-:W-:Y:S01]  /*4c20*/  SHF.R.S32.HI R205, RZ, 0x1f, R206 ;  /* 0x0000001fffcd7819 */ /* 0x000fe200000114ce */
[----:B------:R-:W-:Y:S01]  /*4c30*/  IMAD R119, R127, UR8, RZ ;  /* 0x000000087f777c24 */ /* 0x000fe2000f8e02ff */
[----:B------:R-:W-:-:S02]  /*4c40*/  IADD3.X R114, R114, UR7, RZ, P4, !PT ;  /* 0x0000000772727c10 */ /* 0x000fc4000a7fe4ff */
[----:B------:R-:W-:Y:S02]  /*4c50*/  SHF.R.S32.HI R195, RZ, 0x1f, R196 ;  /* 0x0000001fffc37819 */ /* 0x000fe400000114c4 */
[----:B------:R-:W-:Y:S02]  /*4c60*/  IADD3.X R109, R109, UR7, RZ, P3, !PT ;  /* 0x000000076d6d7c10 */ /* 0x000fe40009ffe4ff */
[----:B------:R-:W-:Y:S02]  /*4c70*/  IADD3 R206, P4, R206, UR6, RZ ;  /* 0x00000006cece7c10 */ /* 0x000fe4000ff9e0ff */
[----:B------:R-:W-:Y:S02]  /*4c80*/  SHF.R.S32.HI R110, RZ, 0x1f, R101 ;  /* 0x0000001fff6e7819 */ /* 0x000fe40000011465 */
[----:B------:R-:W-:Y:S02]  /*4c90*/  IADD3.X R100, R100, UR7, RZ, P2, !PT ;  /* 0x0000000764647c10 */ /* 0x000fe400097fe4ff */
[----:B------:R-:W-:-:S02]  /*4ca0*/  IADD3 R196, P3, R196, UR6, RZ ;  /* 0x00000006c4c47c10 */ /* 0x000fc4000ff7e0ff */
[----:B------:R-:W-:Y:S02]  /*4cb0*/  SHF.R.S32.HI R102, RZ, 0x1f, R91 ;  /* 0x0000001fff667819 */ /* 0x000fe4000001145b */
[----:B------:R-:W-:Y:S02]  /*4cc0*/  IADD3.X R116, R116, UR7, RZ, P1, !PT ;  /* 0x0000000774747c10 */ /* 0x000fe40008ffe4ff */
[----:B------:R-:W-:Y:S02]  /*4cd0*/  IADD3 R101, P2, R101, UR6, RZ ;  /* 0x0000000665657c10 */ /* 0x000fe4000ff5e0ff */
[----:B------:R-:W-:Y:S02]  /*4ce0*/  SHF.R.S32.HI R92, RZ, 0x1f, R17 ;  /* 0x0000001fff5c7819 */ /* 0x000fe40000011411 */
[----:B------:R-:W-:Y:S02]  /*4cf0*/  IADD3.X R16, R16, UR7, RZ, P0, !PT ;  /* 0x0000000710107c10 */ /* 0x000fe400087fe4ff */
[----:B------:R-:W-:-:S02]  /*4d00*/  IADD3 R91, P1, R91, UR6, RZ ;  /* 0x000000065b5b7c10 */ /* 0x000fc4000ff3e0ff */
[----:B------:R-:W-:Y:S02]  /*4d10*/  SHF.R.S32.HI R18, RZ, 0x1f, R8 ;  /* 0x0000001fff127819 */ /* 0x000fe40000011408 */
[----:B------:R-:W-:Y:S02]  /*4d20*/  IADD3 R17, P0, R17, UR6, RZ ;  /* 0x0000000611117c10 */ /* 0x000fe4000ff1e0ff */
[----:B------:R-:W-:Y:S02]  /*4d30*/  SHF.R.S32.HI R217, RZ, 0x1f, R115 ;  /* 0x0000001fffd97819 */ /* 0x000fe40000011473 */
[----:B------:R-:W-:Y:S02]  /*4d40*/  IADD3.X R205, R205, UR7, RZ, P4, !PT ;  /* 0x00000007cdcd7c10 */ /* 0x000fe4000a7fe4ff */
[----:B------:R-:W-:Y:S02]  /*4d50*/  IADD3 R8, P5, R8, UR6, RZ ;  /* 0x0000000608087c10 */ /* 0x000fe4000ffbe0ff */
[----:B------:R-:W-:-:S02]  /*4d60*/  SHF.R.S32.HI R207, RZ, 0x1f, R208 ;  /* 0x0000001fffcf7819 */ /* 0x000fc400000114d0 */
[----:B------:R-:W-:Y:S02]  /*4d70*/  IADD3.X R195, R195, UR7, RZ, P3, !PT ;  /* 0x00000007c3c37c10 */ /* 0x000fe40009ffe4ff */
        /* <DEDUP_REMOVED lines=49> */
[----:B------:R-:W-:Y:S02]  /*5090*/  IADD3.X R240, R240, UR7, RZ, P4, !PT ;  /* 0x00000007f0f07c10 */ /* 0x000fe4000a7fe4ff */
[----:B------:R-:W-:Y:S02]  /*50a0*/  IADD3 R107, P5, R107, UR6, RZ ;  /* 0x000000066b6b7c10 */ /* 0x000fe4000ffbe0ff */
[----:B------:R-:W-:Y:S02]  /*50b0*/  SHF.R.S32.HI R242, RZ, 0x1f, R243 ;  /* 0x0000001ffff27819 */ /* 0x000fe400000114f3 */
[----:B------:R-:W-:-:S02]  /*50c0*/  IADD3.X R230, R230, UR7, RZ, P3, !PT ;  /* 0x00000007e6e67c10 */ /* 0x000fc40009ffe4ff */
[----:B------:R-:W-:Y:S02]  /*50d0*/  IADD3 R182, P4, R33, UR6, RZ ;  /* 0x0000000621b67c10 */ /* 0x000fe4000ff9e0ff */
[----:B------:R-:W-:Y:S02]  /*50e0*/  SHF.R.S32.HI R232, RZ, 0x1f, R233 ;  /* 0x0000001fffe87819 */ /* 0x000fe400000114e9 */
[----:B------:R-:W-:Y:S01]  /*50f0*/  IADD3.X R220, R220, UR7, RZ, P2, !PT ;  /* 0x00000007dcdc7c10 */ /* 0x000fe200097fe4ff */
[----:B------:R0:W-:Y:S01]  /*5100*/  STL [R1], R182 ;  /* 0x000000b601007387 */ /* 0x0001e20000100800 */
[----:B------:R-:W-:Y:S02]  /*5110*/  IADD3 R243, P3, R243, UR6, RZ ;  /* 0x00000006f3f37c10 */ /* 0x000fe4000ff7e0ff */
[----:B------:R-:W-:Y:S02]  /*5120*/  SHF.R.S32.HI R222, RZ, 0x1f, R223 ;  /* 0x0000001fffde7819 */ /* 0x000fe400000114df */
[----:B------:R-:W-:-:S02]  /*5130*/  IADD3.X R211, R211, UR7, RZ, P1, !PT ;  /* 0x00000007d3d37c10 */ /* 0x000fc40008ffe4ff */
[----:B------:R-:W-:Y:S02]  /*5140*/  IADD3 R233, P2, R233, UR6, RZ ;  /* 0x00000006e9e97c10 */ /* 0x000fe4000ff5e0ff */
[----:B------:R-:W-:Y:S02]  /*5150*/  SHF.R.S32.HI R213, RZ, 0x1f, R214 ;  /* 0x0000001fffd57819 */ /* 0x000fe400000114d6 */
[----:B------:R-:W-:Y:S02]  /*5160*/  IADD3.X R201, R201, UR7, RZ, P0, !PT ;  /* 0x00000007c9c97c10 */ /* 0x000fe400087fe4ff */
[----:B------:R-:W-:Y:S02]  /*5170*/  IADD3 R223, P1, R223, UR6, RZ ;  /* 0x00000006dfdf7c10 */ /* 0x000fe4000ff3e0ff */
[----:B------:R-:W-:Y:S02]  /*5180*/  SHF.R.S32.HI R203, RZ, 0x1f, R204 ;  /* 0x0000001fffcb7819 */ /* 0x000fe400000114cc */
[----:B------:R-:W-:-:S02]  /*5190*/  IADD3.X R113, R113, UR7, RZ, P5, !PT ;  /* 0x0000000771717c10 */ /* 0x000fc4000affe4ff */
[----:B------:R-:W-:Y:S02]  /*51a0*/  IADD3 R214, P0, R214, UR6, RZ ;  /* 0x00000006d6d67c10 */ /* 0x000fe4000ff1e0ff */
[----:B------:R-:W-:Y:S02]  /*51b0*/  IADD3 R204, P5, R204, UR6, RZ ;  /* 0x00000006cccc7c10 */ /* 0x000fe4000ffbe0ff */
[----:B------:R-:W-:Y:S02]  /*51c0*/  IADD3.X R242, R242, UR7, RZ, P3, !PT ;  /* 0x00000007f2f27c10 */ /* 0x000fe40009ffe4ff */
[----:B------:R-:W-:Y:S02]  /*51d0*/  SHF.R.S32.HI R244, RZ, 0x1f, R245 ;  /* 0x0000001ffff47819 */ /* 0x000fe400000114f5 */
[----:B------:R-:W-:Y:S02]  /*51e0*/  IADD3.X R232, R232, UR7, RZ, P2, !PT ;  /* 0x00000007e8e87c10 */ /* 0x000fe400097fe4ff */
[----:B0-----:R-:W-:-:S02]  /*51f0*/  IADD3 R182, P3, R32, UR6, RZ ;  /* 0x0000000620b67c10 */ /* 0x001fc4000ff7e0ff */
[----:B------:R-:W-:Y:S02]  /*5200*/  SHF.R.S32.HI R234, RZ, 0x1f, R235 ;  /* 0x0000001fffea7819 */ /* 0x000fe400000114eb */
[----:B------:R-:W-:Y:S01]  /*5210*/  IADD3.X R222, R222, UR7, RZ, P1, !PT ;  /* 0x00000007dede7c10 */ /* 0x000fe20008ffe4ff */
[----:B------:R0:W-:Y:S01]  /*5220*/  STL [R1+0x8], R182 ;  /* 0x000008b601007387 */ /* 0x0001e20000100800 */
[----:B------:R-:W-:Y:S02]  /*5230*/  IADD3 R245, P2, R245, UR6, RZ ;  /* 0x00000006f5f57c10 */ /* 0x000fe4000ff5e0ff */
[----:B------:R-:W-:Y:S02]  /*5240*/  SHF.R.S32.HI R224, RZ, 0x1f, R225 ;  /* 0x0000001fffe07819 */ /* 0x000fe400000114e1 */
[----:B------:R-:W-:Y:S02]  /*5250*/  IADD3.X R213, R213, UR7, RZ, P0, !PT ;  /* 0x00000007d5d57c10 */ /* 0x000fe400087fe4ff */
[----:B------:R-:W-:-:S02]  /*5260*/  IADD3 R235, P1, R235, UR6, RZ ;  /* 0x00000006ebeb7c10 */ /* 0x000fc4000ff3e0ff */
[----:B------:R-:W-:Y:S02]  /*5270*/  SHF.R.S32.HI R215, RZ, 0x1f, R216 ;  /* 0x0000001fffd77819 */ /* 0x000fe400000114d8 */
[----:B------:R-:W-:Y:S02]  /*5280*/  IADD3.X R203, R203, UR7, RZ, P5, !PT ;  /* 0x00000007cbcb7c10 */ /* 0x000fe4000affe4ff */
[----:B------:R-:W-:Y:S02]  /*5290*/  IADD3 R225, P0, R225, UR6, RZ ;  /* 0x00000006e1e17c10 */ /* 0x000fe4000ff1e0ff */
[----:B------:R-:W-:Y:S02]  /*52a0*/  IADD3 R216, P5, R216, UR6, RZ ;  /* 0x00000006d8d87c10 */ /* 0x000fe4000ffbe0ff */
[----:B------:R-:W-:Y:S02]  /*52b0*/  IADD3.X R244, R244, UR7, RZ, P2, !PT ;  /* 0x00000007f4f47c10 */ /* 0x000fe400097fe4ff */
[----:B------:R-:W-:-:S02]  /*52c0*/  SHF.R.S32.HI R246, RZ, 0x1f, R247 ;  /* 0x0000001ffff67819 */ /* 0x000fc400000114f7 */
[----:B------:R-:W-:Y:S02]  /*52d0*/  IADD3.X R234, R234, UR7, RZ, P1, !PT ;  /* 0x00000007eaea7c10 */ /* 0x000fe40008ffe4ff */
[----:B0-----:R-:W-:Y:S02]  /*52e0*/  IADD3 R182, P2, R31, UR6, RZ ;  /* 0x000000061fb67c10 */ /* 0x001fe4000ff5e0ff */
[----:B------:R-:W-:Y:S02]  /*52f0*/  SHF.R.S32.HI R236, RZ, 0x1f, R237 ;  /* 0x0000001fffec7819 */ /* 0x000fe400000114ed */
[----:B------:R-:W-:Y:S01]  /*5300*/  IADD3.X R224, R224, UR7, RZ, P0, !PT ;  /* 0x00000007e0e07c10 */ /* 0x000fe200087fe4ff */
[----:B------:R0:W-:Y:S01]  /*5310*/  STL [R1+0x10], R182 ;  /* 0x000010b601007387 */ /* 0x0001e20000100800 */
[----:B------:R-:W-:Y:S02]  /*5320*/  IADD3 R247, P1, R247, UR6, RZ ;  /* 0x00000006f7f77c10 */ /* 0x000fe4000ff3e0ff */
[----:B------:R-:W-:-:S02]  /*5330*/  SHF.R.S32.HI R226, RZ, 0x1f, R227 ;  /* 0x0000001fffe27819 */ /* 0x000fc400000114e3 */
[----:B------:R-:W-:Y:S02]  /*5340*/  IADD3.X R215, R215, UR7, RZ, P5, !PT ;  /* 0x00000007d7d77c10 */ /* 0x000fe4000affe4ff */
[----:B------:R-:W-:Y:S02]  /*5350*/  IADD3 R237, P0, R237, UR6, RZ ;  /* 0x00000006eded7c10 */ /* 0x000fe4000ff1e0ff */
[----:B------:R-:W-:Y:S02]  /*5360*/  IADD3 R227, P5, R227, UR6, RZ ;  /* 0x00000006e3e37c10 */ /* 0x000fe4000ffbe0ff */
[----:B------:R-:W-:Y:S02]  /*5370*/  IADD3.X R246, R246, UR7, RZ, P1, !PT ;  /* 0x00000007f6f67c10 */ /* 0x000fe40008ffe4ff */
[----:B------:R-:W-:Y:S02]  /*5380*/  SHF.R.S32.HI R248, RZ, 0x1f, R249 ;  /* 0x0000001ffff87819 */ /* 0x000fe400000114f9 */
[----:B------:R-:W-:-:S02]  /*5390*/  IADD3.X R236, R236, UR7, RZ, P0, !PT ;  /* 0x00000007ecec7c10 */ /* 0x000fc400087fe4ff */
[----:B0-----:R-:W-:Y:S02]  /*53a0*/  IADD3 R182, P1, R29, UR6, RZ ;  /* 0x000000061db67c10 */ /* 0x001fe4000ff3e0ff */
[----:B------:R-:W-:Y:S02]  /*53b0*/  SHF.R.S32.HI R238, RZ, 0x1f, R239 ;  /* 0x0000001fffee7819 */ /* 0x000fe400000114ef */
[----:B------:R-:W-:Y:S01]  /*53c0*/  IADD3.X R226, R226, UR7, RZ, P5, !PT ;  /* 0x00000007e2e27c10 */ /* 0x000fe2000affe4ff */
[----:B------:R0:W-:Y:S01]  /*53d0*/  STL [R1+0x18], R182 ;  /* 0x000018b601007387 */ /* 0x0001e20000100800 */
[----:B------:R-:W-:Y:S02]  /*53e0*/  IADD3 R249, P0, R249, UR6, RZ ;  /* 0x00000006f9f97c10 */ /* 0x000fe4000ff1e0ff */
[----:B------:R-:W-:Y:S02]  /*53f0*/  IADD3 R239, P5, R239, UR6, RZ ;  /* 0x00000006efef7c10 */ /* 0x000fe4000ffbe0ff */
[----:B------:R-:W-:-:S02]  /*5400*/  IADD3.X R248, R248, UR7, RZ, P0, !PT ;  /* 0x00000007f8f87c10 */ /* 0x000fc400087fe4ff */
[----:B------:R-:W-:Y:S02]  /*5410*/  SHF.R.S32.HI R250, RZ, 0x1f, R251 ;  /* 0x0000001ffffa7819 */ /* 0x000fe400000114fb */
[----:B------:R-:W-:Y:S02]  /*5420*/  IADD3.X R238, R238, UR7, RZ, P5, !PT ;  /* 0x00000007eeee7c10 */ /* 0x000fe4000affe4ff */
[----:B0-----:R-:W-:Y:S02]  /*5430*/  IADD3 R182, P0, R27, UR6, RZ ;  /* 0x000000061bb67c10 */ /* 0x001fe4000ff1e0ff */
[----:B------:R-:W-:Y:S02]  /*5440*/  IADD3 R251, P5, R251, UR6, RZ ;  /* 0x00000006fbfb7c10 */ /* 0x000fe4000ffbe0ff */
[----:B------:R-:W-:Y:S01]  /*5450*/  SHF.R.S32.HI R252, RZ, 0x1f, R33 ;  /* 0x0000001ffffc7819 */ /* 0x000fe20000011421 */
[----:B------:R0:W-:Y:S01]  /*5460*/  STL [R1+0x20], R182 ;  /* 0x000020b601007387 */ /* 0x0001e20000100800 */
[----:B------:R-:W-:-:S02]  /*5470*/  IADD3.X R250, R250, UR7, RZ, P5, !PT ;  /* 0x00000007fafa7c10 */ /* 0x000fc4000affe4ff */
[----:B------:R-:W-:Y:S02]  /*5480*/  IADD3.X R252, R252, UR7, RZ, P4, !PT ;  /* 0x00000007fcfc7c10 */ /* 0x000fe4000a7fe4ff */
[----:B------:R-:W-:Y:S02]  /*5490*/  SHF.R.S32.HI R33, RZ, 0x1f, R32 ;  /* 0x0000001fff217819 */ /* 0x000fe40000011420 */
[----:B------:R-:W-:Y:S02]  /*54a0*/  SHF.R.S32.HI R32, RZ, 0x1f, R31 ;  /* 0x0000001fff207819 */ /* 0x000fe4000001141f */
[----:B------:R-:W-:Y:S02]  /*54b0*/  IADD3.X R183, R33, UR7, RZ, P3, !PT ;  /* 0x0000000721b77c10 */ /* 0x000fe40009ffe4ff */
[----:B0-----:R-:W-:Y:S02]  /*54c0*/  IADD3 R182, P5, R26, UR6, RZ ;  /* 0x000000061ab67c10 */ /* 0x001fe4000ffbe0ff */
[----:B------:R-:W-:-:S02]  /*54d0*/  SHF.R.S32.HI R31, RZ, 0x1f, R29 ;  /* 0x0000001fff1f7819 */ /* 0x000fc4000001141d */
[----:B------:R-:W-:Y:S01]  /*54e0*/  SHF.R.S32.HI R29, RZ, 0x1f, R27 ;  /* 0x0000001fff1d7819 */ /* 0x000fe2000001141b */
[----:B------:R0:W-:Y:S01]  /*54f0*/  STL [R1+0x28], R182 ;  /* 0x000028b601007387 */ /* 0x0001e20000100800 */
[----:B------:R-:W-:Y:S02]  /*5500*/  IADD3.X R184, R31, UR7, RZ, P1, !PT ;  /* 0x000000071fb87c10 */ /* 0x000fe40008ffe4ff */
[----:B------:R-:W-:Y:S02]  /*5510*/  SHF.R.S32.HI R27, RZ, 0x1f, R26 ;  /* 0x0000001fff1b7819 */ /* 0x000fe4000001141a */
[----:B------:R-:W-:Y:S02]  /*5520*/  SHF.R.S32.HI R26, RZ, 0x1f, R25 ;  /* 0x0000001fff1a7819 */ /* 0x000fe40000011419 */
[----:B------:R-:W-:Y:S02]  /*5530*/  SHF.R.S32.HI R12, RZ, 0x1f, R5 ;  /* 0x0000001fff0c7819 */ /* 0x000fe40000011405 */
[----:B------:R-:W-:-:S02]  /*5540*/  IADD3 R5, P6, R5, UR6, RZ ;  /* 0x0000000605057c10 */ /* 0x000fc4000ffde0ff */
[----:B0-----:R-:W-:Y:S02]  /*5550*/  IADD3 R182, P4, R25, UR6, RZ ;  /* 0x0000000619b67c10 */ /* 0x001fe4000ff9e0ff */
[----:B------:R-:W-:Y:S02]  /*5560*/  SHF.R.S32.HI R25, RZ, 0x1f, R24 ;  /* 0x0000001fff197819 */ /* 0x000fe40000011418 */
[----:B------:R-:W-:Y:S01]  /*5570*/  IADD3.X R12, R12, UR7, RZ, P6, !PT ;  /* 0x000000070c0c7c10 */ /* 0x000fe2000b7fe4ff */
[----:B------:R0:W-:Y:S04]  /*5580*/  STL [R1+0x30], R182 ;  /* 0x000030b601007387 */ /* 0x0001e80000100800 */
[----:B------:R1:W-:Y:S01]  /*5590*/  STL [R1+0x4], R183 ;  /* 0x000004b701007387 */ /* 0x0003e20000100800 */
[----:B0-----:R-:W-:-:S02]  /*55a0*/  IADD3 R182, P3, R24, UR6, RZ ;  /* 0x0000000618b67c10 */ /* 0x001fc4000ff7e0ff */
[----:B------:R-:W-:Y:S02]  /*55b0*/  SHF.R.S32.HI R24, RZ, 0x1f, R28 ;  /* 0x0000001fff187819 */ /* 0x000fe4000001141c */
[----:B-1----:R-:W-:Y:S01]  /*55c0*/  IADD3.X R183, R32, UR7, RZ, P2, !PT ;  /* 0x0000000720b77c10 */ /* 0x002fe200097fe4ff */
[----:B------:R0:W-:Y:S01]  /*55d0*/  STL [R1+0x38], R182 ;  /* 0x000038b601007387 */ /* 0x0001e20000100800 */
[----:B------:R-:W-:-:S03]  /*55e0*/  CS2R R32, SRZ ;  /* 0x0000000000207805 */ /* 0x000fc6000001ff00 */
[----:B------:R1:W-:Y:S01]  /*55f0*/  STL [R1+0xc], R183 ;  /* 0x00000cb701007387 */ /* 0x0003e20000100800 */
[----:B0-----:R-:W-:Y:S02]  /*5600*/  IADD3 R182, P2, R28, UR6, RZ ;  /* 0x000000061cb67c10 */ /* 0x001fe4000ff5e0ff */
[----:B------:R-:W-:Y:S02]  /*5610*/  SHF.R.S32.HI R28, RZ, 0x1f, R30 ;  /* 0x0000001fff1c7819 */ /* 0x000fe4000001141e */
[----:B-1----:R-:W-:Y:S01]  /*5620*/  IADD3 R183, P1, R30, UR6, RZ ;  /* 0x000000061eb77c10 */ /* 0x002fe2000ff3e0ff */
[----:B------:R0:W-:Y:S01]  /*5630*/  STL [R1+0x40], R182 ;  /* 0x000040b601007387 */ /* 0x0001e20000100800 */
[----:B------:R-:W-:-:S03]  /*5640*/  CS2R R30, SRZ ;  /* 0x00000000001e7805 */ /* 0x000fc6000001ff00 */
[----:B------:R1:W-:Y:S04]  /*5650*/  STL [R1+0x14], R184 ;  /* 0x000014b801007387 */ /* 0x0003e80000100800 */
[----:B------:R2:W-:Y:S01]  /*5660*/  STL [R1+0x48], R183 ;  /* 0x000048b701007387 */ /* 0x0005e20000100800 */
[----:B0-----:R-:W-:Y:S02]  /*5670*/  IADD3.X R182, R29, UR7, RZ, P0, !PT ;  /* 0x000000071db67c10 */ /* 0x001fe400087fe4ff */
[----:B-1----:R-:W-:-:S03]  /*5680*/  IADD3 R184, P0, R3, UR6, RZ ;  /* 0x0000000603b87c10 */ /* 0x002fc6000ff1e0ff */
[----:B------:R0:W-:Y:S01]  /*5690*/  STL [R1+0x1c], R182 ;  /* 0x00001cb601007387 */ /* 0x0001e20000100800 */
[----:B------:R-:W-:Y:S01]  /*56a0*/  UIADD3 UR6, UP0, UR14, 0x2, URZ ;  /* 0x000000020e067890 */ /* 0x000fe2000ff1e03f */
[----:B--2---:R-:W-:Y:S02]  /*56b0*/  IADD3.X R183, R27, UR7, RZ, P5, !PT ;  /* 0x000000071bb77c10 */ /* 0x004fe4000affe4ff */
[----:B------:R1:W-:Y:S01]  /*56c0*/  STL [R1+0x50], R184 ;  /* 0x000050b801007387 */ /* 0x0003e20000100800 */
[----:B------:R-:W-:-:S03]  /*56d0*/  LEA.HI.X.SX32 R3, R3, UR7, 0x1, P0 ;  /* 0x0000000703037c11 */ /* 0x000fc600080f0eff */
[----:B------:R2:W-:Y:S01]  /*56e0*/  STL [R1+0x24], R183 ;  /* 0x000024b701007387 */ /* 0x0005e20000100800 */
[----:B0-----:R-:W-:Y:S02]  /*56f0*/  IADD3.X R182, R26, UR7, RZ, P4, !PT ;  /* 0x000000071ab67c10 */ /* 0x001fe4000a7fe4ff */
[----:B------:R-:W-:Y:S02]  /*5700*/  CS2R R26, SRZ ;  /* 0x00000000001a7805 */ /* 0x000fe4000001ff00 */
[----:B-1----:R-:W-:Y:S01]  /*5710*/  IADD3.X R184, R25, UR7, RZ, P3, !PT ;  /* 0x0000000719b87c10 */ /* 0x002fe20009ffe4ff */
[----:B------:R0:W-:Y:S01]  /*5720*/  STL [R1+0x2c], R182 ;  /* 0x00002cb601007387 */ /* 0x0001e20000100800 */
[----:B--2---:R-:W-:-:S03]  /*5730*/  IADD3.X R183, R24, UR7, RZ, P2, !PT ;  /* 0x0000000718b77c10 */ /* 0x004fc600097fe4ff */
[----:B------:R-:W-:Y:S01]  /*5740*/  STL [R1+0x34], R184 ;  /* 0x000034b801007387 */ /* 0x000fe20000100800 */
[----:B------:R-:W-:-:S03]  /*5750*/  CS2R R24, SRZ ;  /* 0x0000000000187805 */ /* 0x000fc6000001ff00 */
[----:B------:R-:W-:Y:S01]  /*5760*/  STL [R1+0x3c], R183 ;  /* 0x00003cb701007387 */ /* 0x000fe20000100800 */
[----:B0-----:R-:W-:Y:S01]  /*5770*/  IADD3.X R182, R28, UR7, RZ, P1, !PT ;  /* 0x000000071cb67c10 */ /* 0x001fe20008ffe4ff */
[----:B------:R-:W-:Y:S01]  /*5780*/  UIADD3.X UR7, UR4, 0x40000040, URZ, UP0, !UPT ;  /* 0x4000004004077890 */ /* 0x000fe200087fe43f */
[----:B------:R-:W-:-:S03]  /*5790*/  CS2R R28, SRZ ;  /* 0x00000000001c7805 */ /* 0x000fc6000001ff00 */
[----:B------:R-:W-:Y:S01]  /*57a0*/  STL [R1+0x44], R182 ;  /* 0x000044b601007387 */ /* 0x000fe20000100800 */
[----:B------:R-:W-:Y:S02]  /*57b0*/  UIADD3.64 UR22, UR6, 0x2, URZ ;  /* 0x0000000206167897 */ /* 0x000fe4000fffe03f */
[----:B------:R-:W-:Y:S01]  /*57c0*/  UIADD3.64 UR10, UR6, 0x4, URZ ;  /* 0x00000004060a7897 */ /* 0x000fe2000fffe03f */
[----:B------:R0:W-:Y:S04]  /*57d0*/  STL [R1+0x4c], R3 ;  /* 0x00004c0301007387 */ /* 0x0001e80000100800 */
[----:B------:R-:W-:Y:S01]  /*57e0*/  STL [R1+0x140], R181 ;  /* 0x000140b501007387 */ /* 0x000fe20000100800 */
[----:B0-----:R-:W-:Y:S02]  /*57f0*/  IMAD R3, R118, UR8, RZ ;  /* 0x0000000876037c24 */ /* 0x001fe4000f8e02ff */
[----:B------:R-:W-:-:S02]  /*5800*/  IMAD R118, R120, UR8, RZ ;  /* 0x0000000878767c24 */ /* 0x000fc4000f8e02ff */
[----:B------:R-:W-:Y:S01]  /*5810*/  IMAD R118, R123, UR8, RZ ;  /* 0x000000087b767c24 */ /* 0x000fe2000f8e02ff */
[----:B------:R-:W-:Y:S01]  /*5820*/  LOP3.LUT R118, R181, 0x70, RZ, 0xc0, !PT ;  /* 0x00000070b5767812 */ /* 0x000fe200078ec0ff */
[----:B------:R-:W-:Y:S02]  /*5830*/  IMAD R3, R121, UR8, RZ ;  /* 0x0000000879037c24 */ /* 0x000fe4000f8e02ff */
[----:B------:R-:W-:Y:S02]  /*5840*/  IMAD R3, R124, UR8, RZ ;  /* 0x000000087c037c24 */ /* 0x000fe4000f8e02ff */
[----:B------:R-:W-:Y:S01]  /*5850*/  IMAD R3, R180, UR8, RZ ;  /* 0x00000008b4037c24 */ /* 0x000fe2000f8e02ff */
[----:B------:R0:W-:Y:S01]  /*5860*/  STL [R1+0x15c], R118 ;  /* 0x00015c7601007387 */ /* 0x0001e20000100800 */
[----:B------:R-:W-:Y:S02]  /*5870*/  IMAD R3, R177, UR8, RZ ;  /* 0x00000008b1037c24 */ /* 0x000fe4000f8e02ff */
[----:B------:R-:W-:-:S02]  /*5880*/  IMAD R3, R174, UR8, RZ ;  /* 0x00000008ae037c24 */ /* 0x000fc4000f8e02ff */
[----:B------:R-:W-:Y:S02]  /*5890*/  IMAD R3, R171, UR8, RZ ;  /* 0x00000008ab037c24 */ /* 0x000fe4000f8e02ff */
[----:B------:R-:W-:Y:S02]  /*58a0*/  IMAD R3, R168, UR8, RZ ;  /* 0x00000008a8037c24 */ /* 0x000fe4000f8e02ff */
[----:B------:R-:W-:Y:S02]  /*58b0*/  IMAD R3, R165, UR8, RZ ;  /* 0x00000008a5037c24 */ /* 0x000fe4000f8e02ff */
[----:B0-----:R-:W-:Y:S02]  /*58c0*/  IMAD R118, R178, UR8, RZ ;  /* 0x00000008b2767c24 */ /* 0x001fe4000f8e02ff */
[----:B------:R-:W-:Y:S02]  /*58d0*/  IMAD R118, R175, UR8, RZ ;  /* 0x00000008af767c24 */ /* 0x000fe4000f8e02ff */
[----:B------:R-:W-:-:S02]  /*58e0*/  IMAD R118, R172, UR8, RZ ;  /* 0x00000008ac767c24 */ /* 0x000fc4000f8e02ff */
[----:B------:R-:W-:Y:S02]  /*58f0*/  IMAD R118, R169, UR8, RZ ;  /* 0x00000008a9767c24 */ /* 0x000fe4000f8e02ff */
[----:B------:R-:W-:Y:S02]  /*5900*/  IMAD R118, R166, UR8, RZ ;  /* 0x00000008a6767c24 */ /* 0x000fe4000f8e02ff */
[----:B------:R-:W-:Y:S02]  /*5910*/  IMAD R3, R162, UR8, RZ ;  /* 0x00000008a2037c24 */ /* 0x000fe4000f8e02ff */
[----:B------:R-:W-:Y:S02]  /*5920*/  IMAD R118, R163, UR8, RZ ;  /* 0x00000008a3767c24 */ /* 0x000fe4000f8e02ff */
[----:B------:R-:W-:Y:S02]  /*5930*/  IMAD R3, R159, UR8, RZ ;  /* 0x000000089f037c24 */ /* 0x000fe4000f8e02ff */
[----:B------:R-:W-:-:S02]  /*5940*/  IMAD R118, R160, UR8, RZ ;  /* 0x00000008a0767c24 */ /* 0x000fc4000f8e02ff */
[----:B------:R-:W-:Y:S02]  /*5950*/  IMAD R3, R156, UR8, RZ ;  /* 0x000000089c037c24 */ /* 0x000fe4000f8e02ff */
[----:B------:R-:W-:Y:S02]  /*5960*/  IMAD R118, R157, UR8, RZ ;  /* 0x000000089d767c24 */ /* 0x000fe4000f8e02ff */
[----:B------:R-:W-:Y:S02]  /*5970*/  IMAD R3, R154, UR8, RZ ;  /* 0x000000089a037c24 */ /* 0x000fe4000f8e02ff */
[----:B------:R-:W-:Y:S02]  /*5980*/  IMAD R118, R155, UR8, RZ ;  /* 0x000000089b767c24 */ /* 0x000fe4000f8e02ff */
[----:B------:R-:W-:Y:S01]  /*5990*/  IMAD R3, R151, UR8, RZ ;  /* 0x0000000897037c24 */ /* 0x000fe2000f8e02ff */
[----:B------:R-:W-:Y:S01]  /*59a0*/  SHF.R.S32.HI R3, RZ, 0x7, R117 ;  /* 0x00000007ff037819 */ /* 0x000fe20000011475 */
        /* <DEDUP_REMOVED lines=18> */
[----:B------:R-:W-:-:S07]  /*5ad0*/  IMAD R117, R125, UR8, RZ ;  /* 0x000000087d757c24 */ /* 0x000fce000f8e02ff */
.L_x_2:
[----:B------:R-:W-:Y:S01]  /*5ae0*/  ULDC UR4, c[0x0][0x238] ;  /* 0x00008e0000047ab9 */ /* 0x000fe20000000800 */
[C---:B------:R-:W-:Y:S01]  /*5af0*/  ISETP.GE.AND P1, PT, R0.reuse, UR17, PT ;  /* 0x0000001100007c0c */ /* 0x040fe2000bf26270 */
[C---:B------:R-:W-:Y:S01]  /*5b00*/  IMAD R117, R0.reuse, UR4, RZ ;  /* 0x0000000400757c24 */ /* 0x040fe2000f8e02ff */
[C---:B------:R-:W-:Y:S01]  /*5b10*/  LOP3.LUT R120, R0.reuse, 0x2, RZ, 0xfc, !PT ;  /* 0x0000000200787812 */ /* 0x040fe200078efcff */
[----:B------:R-:W-:Y:S01]  /*5b20*/  ULDC UR4, c[0x0][0x238] ;  /* 0x00008e0000047ab9 */ /* 0x000fe20000000800 */
[----:B------:R-:W-:Y:S01]  /*5b30*/  LOP3.LUT R128, R0, 0x2, RZ, 0xfc, !PT ;  /* 0x0000000200807812 */ /* 0x000fe200078efcff */
[----:B------:R-:W-:Y:S01]  /*5b40*/  ULDC UR5, c[0x0][0x238] ;  /* 0x00008e0000057ab9 */ /* 0x000fe20000000800 */
[C---:B------:R-:W-:Y:S02]  /*5b50*/  IADD3 R118, P0, R117.reuse, R90, RZ ;  /* 0x0000005a75767210 */ /* 0x040fe40007f1e0ff */
[----:B------:R-:W-:Y:S01]  /*5b60*/  PRMT R125, RZ, 0x7610, R125 ;  /* 0x00007610ff7d7816 */ /* 0x000fe2000000007d */
[----:B------:R-:W-:Y:S01]  /*5b70*/  IMAD R128, R128, UR5, RZ ;  /* 0x0000000580807c24 */ /* 0x000fe2000f8e02ff */
[----:B------:R-:W-:Y:S01]  /*5b80*/  LEA.HI.X.SX32 R119, R117, R2, 0x1, P0 ;  /* 0x0000000275777211 */ /* 0x000fe200000f0eff */
[----:B------:R-:W-:Y:S01]  /*5b90*/  ULDC UR5, c[0x0][0x238] ;  /* 0x00008e0000057ab9 */ /* 0x000fe20000000800 */
[----:B------:R-:W-:-:S02]  /*5ba0*/  LOP3.LUT R117, R0, 0x4, RZ, 0xfc, !PT ;  /* 0x0000000400757812 */ /* 0x000fc400078efcff */
[----:B------:R-:W-:Y:S01]  /*5bb0*/  ISETP.GE.AND P4, PT, R120, UR17, PT ;  /* 0x0000001178007c0c */ /* 0x000fe2000bf86270 */
[----:B------:R0:W2:Y:S01]  /*5bc0*/  @!P1 LDG.E.U8 R125, desc[UR18][R118.64] ;  /* 0x00000012767d9981 */ /* 0x0000a2000c1e1100 */
[C---:B------:R-:W-:Y:S01]  /*5bd0*/  LOP3.LUT R120, R0.reuse, 0x4, RZ, 0xfc, !PT ;  /* 0x0000000400787812 */ /* 0x040fe200078efcff */
[----:B------:R-:W-:Y:S01]  /*5be0*/  IMAD R117, R117, UR4, RZ ;  /* 0x0000000475757c24 */ /* 0x000fe2000f8e02ff */
[----:B------:R-:W-:Y:S01]  /*5bf0*/  LOP3.LUT R122, R0, 0x6, RZ, 0xfc, !PT ;  /* 0x00000006007a7812 */ /* 0x000fe200078efcff */
[----:B------:R-:W-:Y:S01]  /*5c00*/  ULDC UR4, c[0x0][0x238] ;  /* 0x00008e0000047ab9 */ /* 0x000fe20000000800 */
[----:B------:R-:W-:Y:S02]  /*5c10*/  ISETP.GE.AND P0, PT, R120, UR17, PT ;  /* 0x0000001178007c0c */ /* 0x000fe4000bf06270 */
[-C--:B------:R-:W-:Y:S02]  /*5c20*/  IADD3 R120, P2, R128, R90.reuse, RZ ;  /* 0x0000005a80787210 */ /* 0x080fe40007f5e0ff */
[----:B0-----:R-:W-:-:S02]  /*5c30*/  IADD3 R118, P1, R117, R90, RZ ;  /* 0x0000005a75767210 */ /* 0x001fc40007f3e0ff */
[-C--:B------:R-:W-:Y:S02]  /*5c40*/  LEA.HI.X.SX32 R121, R128, R2.reuse, 0x1, P2 ;  /* 0x0000000280797211 */ /* 0x080fe400010f0eff */
[----:B------:R-:W-:Y:S02]  /*5c50*/  LEA.HI.X.SX32 R119, R117, R2, 0x1, P1 ;  /* 0x0000000275777211 */ /* 0x000fe400008f0eff */
[C---:B------:R-:W-:Y:S02]  /*5c60*/  LOP3.LUT R128, R0.reuse, 0x6, RZ, 0xfc, !PT ;  /* 0x0000000600807812 */ /* 0x040fe400078efcff */
[----:B------:R-:W-:Y:S02]  /*5c70*/  LOP3.LUT R117, R0, 0x8, RZ, 0xfc, !PT ;  /* 0x0000000800757812 */ /* 0x000fe400078efcff */
[----:B------:R-:W-:Y:S02]  /*5c80*/  PRMT R132, RZ, 0x7610, R132 ;  /* 0x00007610ff847816 */ /* 0x000fe40000000084 */
[----:B------:R-:W-:Y:S01]  /*5c90*/  PRMT R127, RZ, 0x7610, R127 ;  /* 0x00007610ff7f7816 */ /* 0x000fe2000000007f */
[----:B------:R-:W-:Y:S01]  /*5ca0*/  IMAD R128, R128, UR5, RZ ;  /* 0x0000000580807c24 */ /* 0x000fe2000f8e02ff */
[----:B------:R-:W-:Y:S01]  /*5cb0*/  ISETP.GE.AND P3, PT, R122, UR17, PT ;  /* 0x000000117a007c0c */ /* 0x000fe2000bf66270 */
[----:B------:R-:W-:Y:S01]  /*5cc0*/  IMAD R117, R117, UR4, RZ ;  /* 0x0000000475757c24 */ /* 0x000fe2000f8e02ff */
[----:B------:R-:W-:Y:S01]  /*5cd0*/  LOP3.LUT R122, R0, 0x8, RZ, 0xfc, !PT ;  /* 0x00000008007a7812 */ /* 0x000fe200078efcff */
[----:B------:R0:W3:Y:S01]  /*5ce0*/  @!P4 LDG.E.U8 R132, desc[UR18][R120.64] ;  /* 0x000000127884c981 */ /* 0x0000e2000c1e1100 */
[----:B------:R-:W-:Y:S01]  /*5cf0*/  PRMT R126, RZ, 0x7610, R126 ;  /* 0x00007610ff7e7816 */ /* 0x000fe2000000007e */
[----:B------:R-:W-:-:S02]  /*5d00*/  ULDC UR4, c[0x0][0x238] ;  /* 0x00008e0000047ab9 */ /* 0x000fc40000000800 */
[----:B------:R1:W4:Y:S01]  /*5d10*/  @!P0 LDG.E.U8 R127, desc[UR18][R118.64] ;  /* 0x00000012767f8981 */ /* 0x000322000c1e1100 */
[----:B------:R-:W-:Y:S01]  /*5d20*/  ISETP.GE.AND P2, PT, R122, UR17, PT ;  /* 0x000000117a007c0c */ /* 0x000fe2000bf46270 */
[----:B------:R-:W-:Y:S01]  /*5d30*/  ULDC UR5, c[0x0][0x238] ;  /* 0x00008e0000057ab9 */ /* 0x000fe20000000800 */
[CC--:B0-----:R-:W-:Y:S02]  /*5d40*/  IADD3 R120, P1, R128.reuse, R90.reuse, RZ ;  /* 0x0000005a80787210 */ /* 0x0c1fe40007f3e0ff */
[C---:B-1----:R-:W-:Y:S02]  /*5d50*/  IADD3 R118, P0, R117.reuse, R90, RZ ;  /* 0x0000005a75767210 */ /* 0x042fe40007f1e0ff */
[-C--:B------:R-:W-:Y:S02]  /*5d60*/  LEA.HI.X.SX32 R121, R128, R2.reuse, 0x1, P1 ;  /* 0x0000000280797211 */ /* 0x080fe400008f0eff */
[----:B------:R-:W-:Y:S02]  /*5d70*/  LEA.HI.X.SX32 R119, R117, R2, 0x1, P0 ;  /* 0x0000000275777211 */ /* 0x000fe400000f0eff */
[C---:B------:R-:W-:Y:S01]  /*5d80*/  LOP3.LUT R128, R0.reuse, 0xa, RZ, 0xfc, !PT ;  /* 0x0000000a00807812 */ /* 0x040fe200078efcff */
[----:B------:R0:W5:Y:S01]  /*5d90*/  @!P3 LDG.E.U8 R126, desc[UR18][R120.64] ;  /* 0x00000012787eb981 */ /* 0x000162000c1e1100 */
[----:B------:R-:W-:-:S02]  /*5da0*/  LOP3.LUT R117, R0, 0xc, RZ, 0xfc, !PT ;  /* 0x0000000c00757812 */ /* 0x000fc400078efcff */
[----:B------:R-:W-:Y:S02]  /*5db0*/  LOP3.LUT R122, R0, 0xa, RZ, 0xfc, !PT ;  /* 0x0000000a007a7812 */ /* 0x000fe400078efcff */
[----:B------:R-:W-:Y:S01]  /*5dc0*/  PRMT R134, RZ, 0x7610, R134 ;  /* 0x00007610ff867816 */ /* 0x000fe20000000086 */
[----:B------:R-:W-:Y:S01]  /*5dd0*/  IMAD R128, R128, UR5, RZ ;  /* 0x0000000580807c24 */ /* 0x000fe2000f8e02ff */
[----:B------:R-:W-:Y:S01]  /*5de0*/  ISETP.GE.AND P1, PT, R122, UR17, PT ;  /* 0x000000117a007c0c */ /* 0x000fe2000bf26270 */
[----:B------:R-:W-:Y:S01]  /*5df0*/  IMAD R117, R117, UR4, RZ ;  /* 0x0000000475757c24 */ /* 0x000fe2000f8e02ff */
[----:B------:R-:W-:Y:S01]  /*5e00*/  LOP3.LUT R122, R0, 0xc, RZ, 0xfc, !PT ;  /* 0x0000000c007a7812 */ /* 0x000fe200078efcff */
[----:B------:R-:W-:Y:S01]  /*5e10*/  ULDC UR4, c[0x0][0x238] ;  /* 0x00008e0000047ab9 */ /* 0x000fe20000000800 */
[----:B------:R1:W4:Y:S01]  /*5e20*/  @!P2 LDG.E.U8 R134, desc[UR18][R118.64] ;  /* 0x000000127686a981 */ /* 0x000322000c1e1100 */
[----:B0-----:R-:W-:Y:S01]  /*5e30*/  IADD3 R120, P4, R128, R90, RZ ;  /* 0x0000005a80787210 */ /* 0x001fe20007f9e0ff */
[----:B------:R-:W-:Y:S01]  /*5e40*/  ULDC UR5, c[0x0][0x238] ;  /* 0x00008e0000057ab9 */ /* 0x000fe20000000800 */
[----:B------:R-:W-:-:S02]  /*5e50*/  ISETP.GE.AND P0, PT, R122, UR17, PT ;  /* 0x000000117a007c0c */ /* 0x000fc4000bf06270 */
[----:B------:R-:W-:Y:S02]  /*5e60*/  LEA.HI.X.SX32 R121, R128, R2, 0x1, P4 ;  /* 0x0000000280797211 */ /* 0x000fe400020f0eff */
[C---:B-1----:R-:W-:Y:S02]  /*5e70*/  IADD3 R118, P3, R117.reuse, R90, RZ ;  /* 0x0000005a75767210 */ /* 0x042fe40007f7e0ff */
[C---:B------:R-:W-:Y:S02]  /*5e80*/  LOP3.LUT R128, R0.reuse, 0xe, RZ, 0xfc, !PT ;  /* 0x0000000e00807812 */ /* 0x040fe400078efcff */
[----:B------:R-:W-:Y:S02]  /*5e90*/  LEA.HI.X.SX32 R119, R117, R2, 0x1, P3 ;  /* 0x0000000275777211 */ /* 0x000fe400018f0eff */
[C---:B------:R-:W-:Y:S02]  /*5ea0*/  LOP3.LUT R117, R0.reuse, 0x10, RZ, 0xfc, !PT ;  /* 0x0000001000757812 */ /* 0x040fe400078efcff */
[----:B------:R-:W-:-:S02]  /*5eb0*/  LOP3.LUT R122, R0, 0xe, RZ, 0xfc, !PT ;  /* 0x0000000e007a7812 */ /* 0x000fc400078efcff */
[----:B------:R-:W-:Y:S02]  /*5ec0*/  PRMT R133, RZ, 0x7610, R133 ;  /* 0x00007610ff857816 */ /* 0x000fe40000000085 */
[----:B------:R-:W-:Y:S01]  /*5ed0*/  PRMT R136, RZ, 0x7610, R136 ;  /* 0x00007610ff887816 */ /* 0x000fe20000000088 */
[----:B------:R-:W-:Y:S01]  /*5ee0*/  IMAD R128, R128, UR5, RZ ;  /* 0x0000000580807c24 */ /* 0x000fe2000f8e02ff */
[----:B------:R-:W-:Y:S01]  /*5ef0*/  ISETP.GE.AND P2, PT, R122, UR17, PT ;  /* 0x000000117a007c0c */ /* 0x000fe2000bf46270 */
[----:B------:R-:W-:Y:S01]  /*5f00*/  IMAD R117, R117, UR4, RZ ;  /* 0x0000000475757c24 */ /* 0x000fe2000f8e02ff */
[----:B------:R-:W-:Y:S01]  /*5f10*/  LOP3.LUT R122, R0, 0x10, RZ, 0xfc, !PT ;  /* 0x00000010007a7812 */ /* 0x000fe200078efcff */
[----:B------:R0:W4:Y:S01]  /*5f20*/  @!P1 LDG.E.U8 R133, desc[UR18][R120.64] ;  /* 0x0000001278859981 */ /* 0x000122000c1e1100 */
[----:B------:R-:W-:Y:S01]  /*5f30*/  PRMT R192, RZ, 0x7610, R192 ;  /* 0x00007610ffc07816 */ /* 0x000fe200000000c0 */
[----:B------:R-:W-:Y:S02]  /*5f40*/  ULDC UR4, c[0x0][0x238] ;  /* 0x00008e0000047ab9 */ /* 0x000fe40000000800 */
[----:B------:R1:W4:Y:S01]  /*5f50*/  @!P0 LDG.E.U8 R136, desc[UR18][R118.64] ;  /* 0x0000001276888981 */ /* 0x000322000c1e1100 */
[----:B------:R-:W-:Y:S01]  /*5f60*/  ISETP.GE.AND P1, PT, R122, UR17, PT ;  /* 0x000000117a007c0c */ /* 0x000fe2000bf26270 */
[----:B------:R-:W-:Y:S01]  /*5f70*/  ULDC UR5, c[0x0][0x238] ;  /* 0x00008e0000057ab9 */ /* 0x000fe20000000800 */
[----:B0-----:R-:W-:-:S02]  /*5f80*/  IADD3 R120, P4, R128, R90, RZ ;  /* 0x0000005a80787210 */ /* 0x001fc40007f9e0ff */
[C---:B-1----:R-:W-:Y:S02]  /*5f90*/  IADD3 R118, P3, R117.reuse, R90, RZ ;  /* 0x0000005a75767210 */ /* 0x042fe40007f7e0ff */
[-C--:B------:R-:W-:Y:S02]  /*5fa0*/  LEA.HI.X.SX32 R121, R128, R2.reuse, 0x1, P4 ;  /* 0x0000000280797211 */ /* 0x080fe400020f0eff */
[----:B------:R-:W-:Y:S02]  /*5fb0*/  LEA.HI.X.SX32 R119, R117, R2, 0x1, P3 ;  /* 0x0000000275777211 */ /* 0x000fe400018f0eff */
[C---:B------:R-:W-:Y:S01]  /*5fc0*/  LOP3.LUT R128, R0.reuse, 0x12, RZ, 0xfc, !PT ;  /* 0x0000001200807812 */ /* 0x040fe200078efcff */
[----:B------:R0:W4:Y:S01]  /*5fd0*/  @!P2 LDG.E.U8 R192, desc[UR18][R120.64] ;  /* 0x0000001278c0a981 */ /* 0x000122000c1e1100 */
[C---:B------:R-:W-:Y:S02]  /*5fe0*/  LOP3.LUT R117, R0.reuse, 0x14, RZ, 0xfc, !PT ;  /* 0x0000001400757812 */ /* 0x040fe400078efcff */
[----:B------:R-:W-:-:S02]  /*5ff0*/  LOP3.LUT R122, R0, 0x12, RZ, 0xfc, !PT ;  /* 0x00000012007a7812 */ /* 0x000fc400078efcff */
        /* <DEDUP_REMOVED lines=9> */
[----:B------:R-:W-:Y:S02]  /*6090*/  ISETP.GE.AND P2, PT, R122, UR17, PT ;  /* 0x000000117a007c0c */ /* 0x000fe4000bf46270 */
[----:B------:R-:W-:-:S02]  /*60a0*/  LEA.HI.X.SX32 R121, R128, R2, 0x1, P4 ;  /* 0x0000000280797211 */ /* 0x000fc400020f0eff */
[C---:B-1----:R-:W-:Y:S02]  /*60b0*/  IADD3 R118, P3, R117.reuse, R90, RZ ;  /* 0x0000005a75767210 */ /* 0x042fe40007f7e0ff */
[C---:B------:R-:W-:Y:S02]  /*60c0*/  LOP3.LUT R128, R0.reuse, 0x16, RZ, 0xfc, !PT ;  /* 0x0000001600807812 */ /* 0x040fe400078efcff */
[----:B------:R-:W-:Y:S02]  /*60d0*/  LEA.HI.X.SX32 R119, R117, R2, 0x1, P3 ;  /* 0x0000000275777211 */ /* 0x000fe400018f0eff */
[C---:B------:R-:W-:Y:S02]  /*60e0*/  LOP3.LUT R117, R0.reuse, 0x18, RZ, 0xfc, !PT ;  /* 0x0000001800757812 */ /* 0x040fe400078efcff */
[----:B------:R-:W-:Y:S02]  /*60f0*/  LOP3.LUT R122, R0, 0x16, RZ, 0xfc, !PT ;  /* 0x00000016007a7812 */ /* 0x000fe400078efcff */
[----:B------:R-:W-:-:S02]  /*6100*/  PRMT R147, RZ, 0x7610, R147 ;  /* 0x00007610ff937816 */ /* 0x000fc40000000093 */
        /* <DEDUP_REMOVED lines=281> */
[----:B------:R-:W-:-:S02]  /*72a0*/  LOP3.LUT R122, R0, 0x56, RZ, 0xfc, !PT ;  /* 0x00000056007a7812 */ /* 0x000fc400078efcff */
[----:B------:R-:W-:Y:S02]  /*72b0*/  PRMT R174, RZ, 0x7610, R174 ;  /* 0x00007610ffae7816 */ /* 0x000fe400000000ae */
[C---:B-1----:R-:W-:Y:S02]  /*72c0*/  IADD3 R118, P0, R117.reuse, R90, RZ ;  /* 0x0000005a75767210 */ /* 0x042fe40007f1e0ff */
[-C--:B------:R-:W-:Y:S02]  /*72d0*/  LEA.HI.X.SX32 R121, R128, R2.reuse, 0x1, P3 ;  /* 0x0000000280797211 */ /* 0x080fe400018f0eff */
[C---:B------:R-:W-:Y:S01]  /*72e0*/  ISETP.GE.AND P2, PT, R122.reuse, UR17, PT ;  /* 0x000000117a007c0c */ /* 0x040fe2000bf46270 */
[----:B------:R-:W-:Y:S01]  /*72f0*/  IMAD R122, R122, UR5, RZ ;  /* 0x000000057a7a7c24 */ /* 0x000fe2000f8e02ff */
[----:B------:R-:W-:Y:S01]  /*7300*/  LEA.HI.X.SX32 R119, R117, R2, 0x1, P0 ;  /* 0x0000000275777211 */ /* 0x000fe200000f0eff */
[----:B------:R0:W4:Y:S01]  /*7310*/  @!P1 LDG.E.U8 R174, desc[UR18][R120.64] ;  /* 0x0000001278ae9981 */ /* 0x000122000c1e1100 */
[----:B------:R-:W-:Y:S01]  /*7320*/  LOP3.LUT R117, R0, 0x58, RZ, 0xfc, !PT ;  /* 0x0000005800757812 */ /* 0x000fe200078efcff */
[----:B------:R-:W-:Y:S01]  /*7330*/  ULDC UR5, c[0x0][0x238] ;  /* 0x00008e0000057ab9 */ /* 0x000fe20000000800 */
[----:B------:R-:W-:-:S03]  /*7340*/  PRMT R173, RZ, 0x7610, R173 ;  /* 0x00007610ffad7816 */ /* 0x000fc600000000ad */
[----:B------:R-:W-:Y:S01]  /*7350*/  IMAD R117, R117, UR4, RZ ;  /* 0x0000000475757c24 */ /* 0x000fe2000f8e02ff */
[----:B------:R-:W-:Y:S01]  /*7360*/  LOP3.LUT R128, R0, 0x58, RZ, 0xfc, !PT ;  /* 0x0000005800807812 */ /* 0x000fe200078efcff */
[----:B------:R-:W-:Y:S01]  /*7370*/  ULDC UR4, c[0x0][0x238] ;  /* 0x00008e0000047ab9 */ /* 0x000fe20000000800 */
[----:B------:R1:W4:Y:S01]  /*7380*/  @!P4 LDG.E.U8 R173, desc[UR18][R118.64] ;  /* 0x0000001276adc981 */ /* 0x000322000c1e1100 */
[----:B0-----:R-:W-:Y:S02]  /*7390*/  IADD3 R120, P0, R122, R90, RZ ;  /* 0x0000005a7a787210 */ /* 0x001fe40007f1e0ff */
[----:B------:R-:W-:Y:S02]  /*73a0*/  ISETP.GE.AND P1, PT, R128, UR17, PT ;  /* 0x0000001180007c0c */ /* 0x000fe4000bf26270 */
[----:B------:R-:W-:Y:S02]  /*73b0*/  LEA.HI.X.SX32 R121, R122, R2, 0x1, P0 ;  /* 0x000000027a797211 */ /* 0x000fe400000f0eff */
[----:B-1----:R-:W-:-:S04]  /*73c0*/  IADD3 R118, P0, R117, R90, RZ ;  /* 0x0000005a75767210 */ /* 0x002fc80007f1e0ff */
[----:B------:R-:W-:Y:S02]  /*73d0*/  LEA.HI.X.SX32 R119, R117, R2, 0x1, P0 ;  /* 0x0000000275777211 */ /* 0x000fe400000f0eff */
[C---:B------:R-:W-:Y:S02]  /*73e0*/  LOP3.LUT R117, R0.reuse, 0x5a, RZ, 0xfc, !PT ;  /* 0x0000005a00757812 */ /* 0x040fe400078efcff */
[----:B------:R-:W-:Y:S02]  /*73f0*/  PRMT R171, RZ, 0x7610, R171 ;  /* 0x00007610ffab7816 */ /* 0x000fe400000000ab */
[----:B------:R-:W-:Y:S01]  /*7400*/  PRMT R172, RZ, 0x7610, R172 ;  /* 0x00007610ffac7816 */ /* 0x000fe200000000ac */
[----:B------:R-:W-:Y:S01]  /*7410*/  IMAD R117, R117, UR4, RZ ;  /* 0x0000000475757c24 */ /* 0x000fe2000f8e02ff */
[----:B------:R-:W-:Y:S01]  /*7420*/  LOP3.LUT R122, R0, 0x5a, RZ, 0xfc, !PT ;  /* 0x0000005a007a7812 */ /* 0x000fe200078efcff */
[----:B------:R-:W-:Y:S01]  /*7430*/  ULDC UR4, c[0x0][0x238] ;  /* 0x00008e0000047ab9 */ /* 0x000fe20000000800 */
[----:B------:R0:W4:Y:S04]  /*7440*/  @!P1 LDG.E.U8 R171, desc[UR18][R118.64] ;  /* 0x0000001276ab9981 */ /* 0x000128000c1e1100 */
[----:B------:R-:W4:Y:S01]  /*7450*/  @!P2 LDG.E.U8 R172, desc[UR18][R120.64] ;  /* 0x0000001278aca981 */ /* 0x000f22000c1e1100 */
[----:B------:R-:W-:-:S02]  /*7460*/  ISETP.GE.AND P2, PT, R122, UR17, PT ;  /* 0x000000117a007c0c */ /* 0x000fc4000bf46270 */
[----:B0-----:R-:W-:-:S04]  /*7470*/  IADD3 R118, P0, R117, R90, RZ ;  /* 0x0000005a75767210 */ /* 0x001fc80007f1e0ff */
[----:B------:R-:W-:Y:S02]  /*7480*/  LEA.HI.X.SX32 R119, R117, R2, 0x1, P0 ;  /* 0x0000000275777211 */ /* 0x000fe400000f0eff */
[----:B------:R-:W-:Y:S02]  /*7490*/  LOP3.LUT R117, R0, 0x5c, RZ, 0xfc, !PT ;  /* 0x0000005c00757812 */ /* 0x000fe400078efcff */
[----:B------:R-:W-:-:S03]  /*74a0*/  PRMT R170, RZ, 0x7610, R170 ;  /* 0x00007610ffaa7816 */ /* 0x000fc600000000aa */
[----:B------:R-:W-:Y:S01]  /*74b0*/  IMAD R117, R117, UR4, RZ ;  /* 0x0000000475757c24 */ /* 0x000fe2000f8e02ff */
[----:B------:R-:W-:Y:S01]  /*74c0*/  LOP3.LUT R122, R0, 0x5c, RZ, 0xfc, !PT ;  /* 0x0000005c007a7812 */ /* 0x000fe200078efcff */
[----:B------:R-:W-:Y:S01]  /*74d0*/  ULDC UR4, c[0x0][0x238] ;  /* 0x00008e0000047ab9 */ /* 0x000fe20000000800 */
[----:B------:R0:W4:Y:S02]  /*74e0*/  @!P2 LDG.E.U8 R170, desc[UR18][R118.64] ;  /* 0x0000001276aaa981 */ /* 0x000124000c1e1100 */
[----:B------:R-:W-:Y:S02]  /*74f0*/  ISETP.GE.AND P1, PT, R122, UR17, PT ;  /* 0x000000117a007c0c */ /* 0x000fe4000bf26270 */
        /* <DEDUP_REMOVED lines=38> */
[C---:B------:R-:W-:Y:S02]  /*7760*/  LOP3.LUT R117, R0.reuse, 0x66, RZ, 0xfc, !PT ;  /* 0x0000006600757812 */ /* 0x040fe400078efcff */
[----:B------:R-:W-:Y:S02]  /*7770*/  PRMT R165, RZ, 0x7610, R165 ;  /* 0x00007610ffa57816 */ /* 0x000fe400000000a5 */
[----:B------:R-:W-:Y:S01]  /*7780*/  LOP3.LUT R120, R0, 0x66, RZ, 0xfc, !PT ;  /* 0x0000006600787812 */ /* 0x000fe200078efcff */
[----:B------:R-:W-:Y:S01]  /*7790*/  IMAD R117, R117, UR4, RZ ;  /* 0x0000000475757c24 */ /* 0x000fe2000f8e02ff */
[----:B------:R-:W-:Y:S01]  /*77a0*/  PRMT R164, RZ, 0x7610, R164 ;  /* 0x00007610ffa47816 */ /* 0x000fe200000000a4 */
[----:B------:R-:W-:Y:S01]  /*77b0*/  ULDC UR4, c[0x0][0x238] ;  /* 0x00008e0000047ab9 */ /* 0x000fe20000000800 */
[----:B------:R0:W4:Y:S01]  /*77c0*/  @!P1 LDG.E.U8 R165, desc[UR18][R118.64] ;  /* 0x0000001276a59981 */ /* 0x000122000c1e1100 */
[----:B------:R-:W-:-:S02]  /*77d0*/  ISETP.GE.AND P1, PT, R120, UR17, PT ;  /* 0x0000001178007c0c */ /* 0x000fc4000bf26270 */
[----:B0-----:R-:W-:-:S04]  /*77e0*/  IADD3 R118, P0, R117, R90, RZ ;  /* 0x0000005a75767210 */ /* 0x001fc80007f1e0ff */
[----:B------:R-:W-:Y:S02]  /*77f0*/  LEA.HI.X.SX32 R119, R117, R2, 0x1, P0 ;  /* 0x0000000275777211 */ /* 0x000fe400000f0eff */
[C---:B------:R-:W-:Y:S02]  /*7800*/  LOP3.LUT R117, R0.reuse, 0x68, RZ, 0xfc, !PT ;  /* 0x0000006800757812 */ /* 0x040fe400078efcff */
[----:B------:R-:W-:-:S03]  /*7810*/  LOP3.LUT R120, R0, 0x68, RZ, 0xfc, !PT ;  /* 0x0000006800787812 */ /* 0x000fc600078efcff */
[----:B------:R0:W4:Y:S01]  /*7820*/  @!P1 LDG.E.U8 R164, desc[UR18][R118.64] ;  /* 0x0000001276a49981 */ /* 0x000122000c1e1100 */
[----:B------:R-:W-:Y:S01]  /*7830*/  IMAD R117, R117, UR4, RZ ;  /* 0x0000000475757c24 */ /* 0x000fe2000f8e02ff */
[----:B------:R-:W-:Y:S01]  /*7840*/  ISETP.GE.AND P1, PT, R120, UR17, PT ;  /* 0x0000001178007c0c */ /* 0x000fe2000bf26270 */
[----:B------:R-:W-:-:S03]  /*7850*/  ULDC UR4, c[0x0][0x238] ;  /* 0x00008e0000047ab9 */ /* 0x000fc60000000800 */
[C---:B0-----:R-:W-:Y:S02]  /*7860*/  IADD3 R118, P0, R117.reuse, R90, RZ ;  /* 0x0000005a75767210 */ /* 0x041fe40007f1e0ff */
[----:B------:R-:W-:Y:S02]  /*7870*/  PRMT R163, RZ, 0x7610, R163 ;  /* 0x00007610ffa37816 */ /* 0x000fe400000000a3 */
[----:B------:R-:W-:Y:S02]  /*7880*/  LEA.HI.X.SX32 R119, R117, R2, 0x1, P0 ;  /* 0x0000000275777211 */ /* 0x000fe400000f0eff */
[C---:B------:R-:W-:Y:S02]  /*7890*/  LOP3.LUT R117, R0.reuse, 0x6a, RZ, 0xfc, !PT ;  /* 0x0000006a00757812 */ /* 0x040fe400078efcff */
[----:B------:R-:W-:Y:S01]  /*78a0*/  LOP3.LUT R120, R0, 0x6a, RZ, 0xfc, !PT ;  /* 0x0000006a00787812 */ /* 0x000fe200078efcff */
[----:B------:R0:W4:Y:S02]  /*78b0*/  @!P1 LDG.E.U8 R163, desc[UR18][R118.64] ;  /* 0x0000001276a39981 */ /* 0x000124000c1e1100 */
[----:B------:R-:W-:Y:S01]  /*78c0*/  IMAD R117, R117, UR4, RZ ;  /* 0x0000000475757c24 */ /* 0x000fe2000f8e02ff */
[----:B------:R-:W-:Y:S01]  /*78d0*/  ISETP.GE.AND P1, PT, R120, UR17, PT ;  /* 0x0000001178007c0c */ /* 0x000fe2000bf26270 */
[----:B------:R-:W-:Y:S01]  /*78e0*/  ULDC UR4, c[0x0][0x238] ;  /* 0x00008e0000047ab9 */ /* 0x000fe20000000800 */
[----:B------:R-:W-:-:S02]  /*78f0*/  PRMT R162, RZ, 0x7610, R162 ;  /* 0x00007610ffa27816 */ /* 0x000fc400000000a2 */
[----:B0-----:R-:W-:-:S04]  /*7900*/  IADD3 R118, P0, R117, R90, RZ ;  /* 0x0000005a75767210 */ /* 0x001fc80007f1e0ff */
        /* <DEDUP_REMOVED lines=17> */
[C---:B0-----:R-:W-:Y:S02]  /*7a20*/  IADD3 R118, P0, R117.reuse, R90, RZ ;  /* 0x0000005a75767210 */ /* 0x041fe40007f1e0ff */
[C---:B------:R-:W-:Y:S02]  /*7a30*/  LOP3.LUT R121, R0.reuse, 0x70, RZ, 0xfc, !PT ;  /* 0x0000007000797812 */ /* 0x040fe400078efcff */
[----:B------:R-:W-:Y:S02]  /*7a40*/  LEA.HI.X.SX32 R119, R117, R2, 0x1, P0 ;  /* 0x0000000275777211 */ /* 0x000fe400000f0eff */
[C---:B------:R-:W-:Y:S01]  /*7a50*/  LOP3.LUT R117, R0.reuse, 0x70, RZ, 0xfc, !PT ;  /* 0x0000007000757812 */ /* 0x040fe200078efcff */
[----:B------:R-:W-:Y:S01]  /*7a60*/  IMAD R121, R121, UR5, RZ ;  /* 0x0000000579797c24 */ /* 0x000fe2000f8e02ff */
[C---:B------:R-:W-:Y:S01]  /*7a70*/  LOP3.LUT R120, R0.reuse, 0x72, RZ, 0xfc, !PT ;  /* 0x0000007200787812 */ /* 0x040fe200078efcff */
[----:B------:R0:W4:Y:S01]  /*7a80*/  @!P1 LDG.E.U8 R160, desc[UR18][R118.64] ;  /* 0x0000001276a09981 */ /* 0x000122000c1e1100 */
[----:B------:R-:W-:Y:S01]  /*7a90*/  ISETP.GE.AND P1, PT, R117, UR17, PT ;  /* 0x0000001175007c0c */ /* 0x000fe2000bf26270 */
[----:B------:R-:W-:Y:S01]  /*7aa0*/  ULDC UR5, c[0x0][0x238] ;  /* 0x00008e0000057ab9 */ /* 0x000fe20000000800 */
[----:B------:R-:W-:-:S02]  /*7ab0*/  LOP3.LUT R117, R0, 0x72, RZ, 0xfc, !PT ;  /* 0x0000007200757812 */ /* 0x000fc400078efcff */
[----:B------:R-:W-:Y:S02]  /*7ac0*/  PRMT R140, RZ, 0x7610, R140 ;  /* 0x00007610ff8c7816 */ /* 0x000fe4000000008c */
[----:B0-----:R-:W-:Y:S01]  /*7ad0*/  IADD3 R118, P0, R121, R90, RZ ;  /* 0x0000005a79767210 */ /* 0x001fe20007f1e0ff */
[----:B------:R-:W-:Y:S01]  /*7ae0*/  IMAD R120, R120, UR4, RZ ;  /* 0x0000000478787c24 */ /* 0x000fe2000f8e02ff */
[----:B------:R-:W-:Y:S01]  /*7af0*/  ISETP.GE.AND P2, PT, R117, UR17, PT ;  /* 0x0000001175007c0c */ /* 0x000fe2000bf46270 */
[----:B------:R-:W-:Y:S01]  /*7b00*/  ULDC UR4, c[0x0][0x238] ;  /* 0x00008e0000047ab9 */ /* 0x000fe20000000800 */
[----:B------:R-:W-:Y:S02]  /*7b10*/  LEA.HI.X.SX32 R119, R121, R2, 0x1, P0 ;  /* 0x0000000279777211 */ /* 0x000fe400000f0eff */
[----:B------:R-:W-:-:S03]  /*7b20*/  LOP3.LUT R121, R0, 0x74, RZ, 0xfc, !PT ;  /* 0x0000007400797812 */ /* 0x000fc600078efcff */
[----:B------:R0:W4:Y:S01]  /*7b30*/  @!P1 LDG.E.U8 R140, desc[UR18][R118.64] ;  /* 0x00000012768c9981 */ /* 0x000122000c1e1100 */
[----:B------:R-:W-:Y:S02]  /*7b40*/  LOP3.LUT R117, R0, 0x74, RZ, 0xfc, !PT ;  /* 0x0000007400757812 */ /* 0x000fe400078efcff */
[----:B------:R-:W-:Y:S01]  /*7b50*/  PRMT R129, RZ, 0x7610, R129 ;  /* 0x00007610ff817816 */ /* 0x000fe20000000081 */
[----:B------:R-:W-:Y:S01]  /*7b60*/  IMAD R121, R121, UR5, RZ ;  /* 0x0000000579797c24 */ /* 0x000fe2000f8e02ff */
[C---:B0-----:R-:W-:Y:S01]  /*7b70*/  IADD3 R118, P0, R120.reuse, R90, RZ ;  /* 0x0000005a78767210 */ /* 0x041fe20007f1e0ff */
[----:B------:R-:W-:Y:S01]  /*7b80*/  ULDC UR5, c[0x0][0x238] ;  /* 0x00008e0000057ab9 */ /* 0x000fe20000000800 */
[----:B------:R-:W-:Y:S02]  /*7b90*/  ISETP.GE.AND P1, PT, R117, UR17, PT ;  /* 0x0000001175007c0c */ /* 0x000fe4000bf26270 */
[----:B------:R-:W-:Y:S02]  /*7ba0*/  LEA.HI.X.SX32 R119, R120, R2, 0x1, P0 ;  /* 0x0000000278777211 */ /* 0x000fe400000f0eff */
[----:B------:R-:W-:-:S03]  /*7bb0*/  LOP3.LUT R120, R0, 0x76, RZ, 0xfc, !PT ;  /* 0x0000007600787812 */ /* 0x000fc600078efcff */
[----:B------:R0:W4:Y:S01]  /*7bc0*/  @!P2 LDG.E.U8 R129, desc[UR18][R118.64] ;  /* 0x000000127681a981 */ /* 0x000122000c1e1100 */
[----:B------:R-:W-:Y:S02]  /*7bd0*/  LOP3.LUT R117, R0, 0x76, RZ, 0xfc, !PT ;  /* 0x0000007600757812 */ /* 0x000fe400078efcff */
[----:B------:R-:W-:Y:S01]  /*7be0*/  PRMT R145, RZ, 0x7610, R145 ;  /* 0x00007610ff917816 */ /* 0x000fe20000000091 */
[----:B------:R-:W-:Y:S01]  /*7bf0*/  IMAD R120, R120, UR4, RZ ;  /* 0x0000000478787c24 */ /* 0x000fe2000f8e02ff */
[----:B0-----:R-:W-:Y:S01]  /*7c00*/  IADD3 R118, P0, R121, R90, RZ ;  /* 0x0000005a79767210 */ /* 0x001fe20007f1e0ff */
        /* <DEDUP_REMOVED lines=14> */
[----:B------:R-:W-:Y:S01]  /*7cf0*/  PRMT R143, RZ, 0x7610, R143 ;  /* 0x00007610ff8f7816 */ /* 0x000fe2000000008f */
[----:B------:R-:W-:Y:S01]  /*7d00*/  IMAD R120, R120, UR4, RZ ;  /* 0x0000000478787c24 */ /* 0x000fe2000f8e02ff */
[----:B------:R-:W-:Y:S01]  /*7d10*/  LOP3.LUT R117, R0, 0x7a, RZ, 0xfc, !PT ;  /* 0x0000007a00757812 */ /* 0x000fe200078efcff */
[----:B------:R-:W-:Y:S01]  /*7d20*/  ULDC UR4, c[0x0][0x238] ;  /* 0x00008e0000047ab9 */ /* 0x000fe20000000800 */
[----:B0-----:R-:W-:-:S04]  /*7d30*/  IADD3 R118, P0, R121, R90, RZ ;  /* 0x0000005a79767210 */ /* 0x001fc80007f1e0ff */
[----:B------:R-:W-:Y:S02]  /*7d40*/  LEA.HI.X.SX32 R119, R121, R2, 0x1, P0 ;  /* 0x0000000279777211 */ /* 0x000fe400000f0eff */
[----:B------:R-:W-:-:S03]  /*7d50*/  ISETP.GE.AND P2, PT, R117, UR17, PT ;  /* 0x0000001175007c0c */ /* 0x000fc6000bf46270 */
[----:B------:R0:W4:Y:S01]  /*7d60*/  @!P1 LDG.E.U8 R143, desc[UR18][R118.64] ;  /* 0x00000012768f9981 */ /* 0x000122000c1e1100 */
[----:B------:R-:W-:Y:S02]  /*7d70*/  PRMT R142, RZ, 0x7610, R142 ;  /* 0x00007610ff8e7816 */ /* 0x000fe4000000008e */
[----:B0-----:R-:W-:-:S04]  /*7d80*/  IADD3 R118, P0, R120, R90, RZ ;  /* 0x0000005a78767210 */ /* 0x001fc80007f1e0ff */
[----:B------:R-:W-:Y:S02]  /*7d90*/  LEA.HI.X.SX32 R119, R120, R2, 0x1, P0 ;  /* 0x0000000278777211 */ /* 0x000fe400000f0eff */
[----:B------:R-:W-:-:S03]  /*7da0*/  LOP3.LUT R120, R0, 0x7c, RZ, 0xfc, !PT ;  /* 0x0000007c00787812 */ /* 0x000fc600078efcff */
[----:B------:R0:W4:Y:S02]  /*7db0*/  @!P2 LDG.E.U8 R142, desc[UR18][R118.64] ;  /* 0x00000012768ea981 */ /* 0x000124000c1e1100 */
[----:B------:R-:W-:Y:S01]  /*7dc0*/  IMAD R120, R120, UR5, RZ ;  /* 0x0000000578787c24 */ /* 0x000fe2000f8e02ff */
[----:B------:R-:W-:-:S04]  /*7dd0*/  LOP3.LUT R117, R0, 0x7c, RZ, 0xfc, !PT ;  /* 0x0000007c00757812 */ /* 0x000fc800078efcff */
[----:B0-----:R-:W-:-:S04]  /*7de0*/  IADD3 R118, P0, R120, R90, RZ ;  /* 0x0000005a78767210 */ /* 0x001fc80007f1e0ff */
[----:B------:R-:W-:Y:S02]  /*7df0*/  LEA.HI.X.SX32 R119, R120, R2, 0x1, P0 ;  /* 0x0000000278777211 */ /* 0x000fe400000f0eff */
[----:B------:R-:W0:Y:S01]  /*7e00*/  S2R R120, SR_TID.X ;  /* 0x0000000000787919 */ /* 0x000e220000002100 */
[----:B------:R-:W-:Y:S02]  /*7e10*/  ISETP.GE.AND P1, PT, R117, UR17, PT ;  /* 0x0000001175007c0c */ /* 0x000fe4000bf26270 */
[C---:B------:R-:W-:Y:S02]  /*7e20*/  LOP3.LUT R121, R0.reuse, 0x7e, RZ, 0xfc, !PT ;  /* 0x0000007e00797812 */ /* 0x040fe400078efcff */
[----:B------:R-:W-:Y:S02]  /*7e30*/  LOP3.LUT R117, R0, 0x7e, RZ, 0xfc, !PT ;  /* 0x0000007e00757812 */ /* 0x000fe400078efcff */
[----:B------:R-:W-:Y:S01]  /*7e40*/  PRMT R141, RZ, 0x7610, R141 ;  /* 0x00007610ff8d7816 */ /* 0x000fe2000000008d */
[----:B------:R-:W-:Y:S01]  /*7e50*/  IMAD R121, R121, UR4, RZ ;  /* 0x0000000479797c24 */ /* 0x000fe2000f8e02ff */
[----:B------:R-:W-:-:S05]  /*7e60*/  ISETP.GE.AND P2, PT, R117, UR17, PT ;  /* 0x0000001175007c0c */ /* 0x000fca000bf46270 */
[----:B------:R1:W4:Y:S01]  /*7e70*/  @!P1 LDG.E.U8 R141, desc[UR18][R118.64] ;  /* 0x00000012768d9981 */ /* 0x000322000c1e1100 */
[----:B------:R-:W-:Y:S02]  /*7e80*/  PRMT R139, RZ, 0x7610, R139 ;  /* 0x00007610ff8b7816 */ /* 0x000fe4000000008b */
[----:B-1----:R-:W-:-:S04]  /*7e90*/  IADD3 R118, P0, R121, R90, RZ ;  /* 0x0000005a79767210 */ /* 0x002fc80007f1e0ff */
[----:B------:R-:W-:-:S05]  /*7ea0*/  LEA.HI.X.SX32 R119, R121, R2, 0x1, P0 ;  /* 0x0000000279777211 */ /* 0x000fca00000f0eff */
[----:B------:R1:W4:Y:S01]  /*7eb0*/  @!P2 LDG.E.U8 R139, desc[UR18][R118.64] ;  /* 0x00000012768ba981 */ /* 0x000322000c1e1100 */
[----:B0-----:R-:W-:-:S05]  /*7ec0*/  LOP3.LUT R128, R120, 0x7f, RZ, 0xc0, !PT ;  /* 0x0000007f78807812 */ /* 0x001fca00078ec0ff */
[C---:B------:R-:W-:Y:S01]  /*7ed0*/  IMAD R122, R128.reuse, UR25, RZ ;  /* 0x00000019807a7c24 */ /* 0x040fe2000f8e02ff */
[----:B------:R-:W-:-:S04]  /*7ee0*/  ISETP.GE.AND P0, PT, R128, UR17, PT ;  /* 0x0000001180007c0c */ /* 0x000fc8000bf06270 */
[C---:B------:R-:W-:Y:S02]  /*7ef0*/  IADD3 RZ, P1, R122.reuse, R115, RZ ;  /* 0x000000737aff7210 */ /* 0x040fe40007f3e0ff */
[----:B------:R-:W-:Y:S01]  /*7f00*/  SHF.R.S32.HI R117, RZ, 0x1f, R122 ;  /* 0x0000001fff757819 */ /* 0x000fe2000001147a */
[----:B-1----:R-:W-:Y:S01]  /*7f10*/  IMAD.IADD R118, R122, 0x1, R115 ;  /* 0x000000017a767824 */ /* 0x002fe200078e0273 */
[----:B------:R-:W-:-:S03]  /*7f20*/  PRMT R123, RZ, 0x7610, R123 ;  /* 0x00007610ff7b7816 */ /* 0x000fc6000000007b */
[----:B------:R-:W-:Y:S01]  /*7f30*/  IMAD.X R119, R117, 0x1, R217, P1 ;  /* 0x0000000175777824 */ /* 0x000fe200008e06d9 */
[----:B------:R-:W-:Y:S01]  /*7f40*/  BAR.SYNC.DEFER_BLOCKING 0x0 ;  /* 0x0000000000007b1d */ /* 0x000fe20000010000 */
[----:B------:R-:W-:Y:S02]  /*7f50*/  PRMT R124, RZ, 0x7610, R124 ;  /* 0x00007610ff7c7816 */ /* 0x000fe4000000007c */
[----:B------:R-:W-:-:S03]  /*7f60*/  PRMT R131, RZ, 0x7610, R131 ;  /* 0x00007610ff837816 */ /* 0x000fc60000000083 */
[----:B------:R0:W4:Y:S02]  /*7f70*/  @!P0 LDG.E.U8 R123, desc[UR18][R118.64] ;  /* 0x00000012767b8981 */ /* 0x000124000c1e1100 */
[----:B0-----:R-:W-:-:S05]  /*7f80*/  IADD3 R118, P1, R122, R105, RZ ;  /* 0x000000697a767210 */ /* 0x001fca0007f3e0ff */
[----:B------:R-:W-:-:S05]  /*7f90*/  IMAD.X R119, R117, 0x1, R112, P1 ;  /* 0x0000000175777824 */ /* 0x000fca00008e0670 */
[----:B------:R0:W4:Y:S02]  /*7fa0*/  @!P0 LDG.E.U8 R124, desc[UR18][R118.64] ;  /* 0x00000012767c8981 */ /* 0x000124000c1e1100 */
[----:B0-----:R-:W-:-:S05]  /*7fb0*/  IADD3 R118, P1, R122, R107, RZ ;  /* 0x0000006b7a767210 */ /* 0x001fca0007f3e0ff */
[----:B------:R-:W-:-:S05]  /*7fc0*/  IMAD.X R119, R117, 0x1, R113, P1 ;  /* 0x0000000175777824 */ /* 0x000fca00008e0671 */
[----:B------:R0:W4:Y:S01]  /*7fd0*/  @!P0 LDG.E.U8 R131, desc[UR18][R118.64] ;  /* 0x0000001276838981 */ /* 0x000122000c1e1100 */
[----:B------:R-:W-:Y:S02]  /*7fe0*/  PRMT R138, RZ, 0x7610, R138 ;  /* 0x00007610ff8a7816 */ /* 0x000fe4000000008a */
[----:B0-----:R-:W-:-:S05]  /*7ff0*/  IADD3 R118, P1, R122, R194, RZ ;  /* 0x000000c27a767210 */ /* 0x001fca0007f3e0ff */
[----:B------:R-:W-:-:S05]  /*8000*/  IMAD.X R119, R117, 0x1, R114, P1 ;  /* 0x0000000175777824 */ /* 0x000fca00008e0672 */
[----:B------:R0:W4:Y:S02]  /*8010*/  @!P0 LDG.E.U8 R138, desc[UR18][R118.64] ;  /* 0x00000012768a8981 */ /* 0x000124000c1e1100 */
[----:B0-----:R-:W-:Y:S01]  /*8020*/  IMAD.SHL.U32 R118, R120, 0x10, RZ ;  /* 0x0000001078767824 */ /* 0x001fe200078e00ff */
[----:B------:R-:W-:-:S04]  /*8030*/  IADD3 R120, P1, R122, R196, RZ ;  /* 0x000000c47a787210 */ /* 0x000fc80007f3e0ff */
[----:B------:R-:W-:Y:S01]  /*8040*/  LOP3.LUT R118, R118, 0x70, RZ, 0xc0, !PT ;  /* 0x0000007076767812 */ /* 0x000fe200078ec0ff */
[----:B------:R-:W-:Y:S01]  /*8050*/  IMAD.X R121, R117, 0x1, R195, P1 ;  /* 0x0000000175797824 */ /* 0x000fe200008e06c3 */
[----:B------:R-:W-:-:S03]  /*8060*/  PRMT R119, RZ, 0x7610, R119 ;  /* 0x00007610ff777816 */ /* 0x000fc60000000077 */
[----:B------:R-:W-:-:S03]  /*8070*/  IMAD R128, R128, 0x80, R118 ;  /* 0x0000008080807824 */ /* 0x000fc600078e0276 */
[----:B------:R0:W4:Y:S02]  /*8080*/  @!P0 LDG.E.U8 R119, desc[UR18][R120.64] ;  /* 0x0000001278778981 */ /* 0x000124000c1e1100 */
[----:B------:R-:W-:Y:S02]  /*8090*/  LOP3.LUT R128, R128, R0, RZ, 0xfc, !PT ;  /* 0x0000000080807212 */ /* 0x000fe400078efcff */
[----:B------:R-:W-:Y:S01]  /*80a0*/  PRMT R137, RZ, 0x7610, R137 ;  /* 0x00007610ff897816 */ /* 0x000fe20000000089 */
[----:B------:R-:W4:Y:S01]  /*80b0*/  LDL.LU R0, [R1+0x44] ;  /* 0x0000440001007983 */ /* 0x000f220000300800 */
[----:B0-----:R-:W-:-:S03]  /*80c0*/  IADD3 R120, P1, R122, R198, RZ ;  /* 0x000000c67a787210 */ /* 0x001fc60007f3e0ff */
[----:B--2---:R0:W-:Y:S02]  /*80d0*/  STS.U8 [R128+UR16], R125 ;  /* 0x0000007d80007988 */ /* 0x0041e40008000010 */
[----:B------:R-:W-:Y:S01]  /*80e0*/  IMAD.X R121, R117, 0x1, R197, P1 ;  /* 0x0000000175797824 */ /* 0x000fe200008e06c5 */
[----:B0-----:R-:W-:Y:S01]  /*80f0*/  PRMT R125, RZ, 0x7610, R125 ;  /* 0x00007610ff7d7816 */ /* 0x001fe2000000007d */
[----:B---3--:R0:W-:Y:S05]  /*8100*/  STS.U8 [R128+UR16+0x2], R132 ;  /* 0x0000028480007988 */ /* 0x0081ea0008000010 */
[----:B------:R1:W2:Y:S01]  /*8110*/  @!P0 LDG.E.U8 R125, desc[UR18][R120.64] ;  /* 0x00000012787d8981 */ /* 0x0002a2000c1e1100 */
[----:B0-----:R-:W-:-:S02]  /*8120*/  PRMT R132, RZ, 0x7610, R132 ;  /* 0x00007610ff847816 */ /* 0x001fc40000000084 */
[----:B-1----:R-:W-:-:S05]  /*8130*/  IADD3 R120, P1, R122, R200, RZ ;  /* 0x000000c87a787210 */ /* 0x002fca0007f3e0ff */
[----:B------:R-:W-:-:S05]  /*8140*/  IMAD.X R121, R117, 0x1, R199, P1 ;  /* 0x0000000175797824 */ /* 0x000fca00008e06c7 */
[----:B------:R0:W3:Y:S04]  /*8150*/  @!P0 LDG.E.U8 R132, desc[UR18][R120.64] ;  /* 0x0000001278848981 */ /* 0x0000e8000c1e1100 */
[----:B-----5:R1:W-:Y:S01]  /*8160*/  STS.U8 [R128+UR16+0x6], R126 ;  /* 0x0000067e80007988 */ /* 0x0203e20008000010 */
[----:B0-----:R-:W-:-:S05]  /*8170*/  IADD3 R120, P1, R122, R202, RZ ;  /* 0x000000ca7a787210 */ /* 0x001fca0007f3e0ff */
[C---:B------:R-:W-:Y:S01]  /*8180*/  IMAD.X R121, R117.reuse, 0x1, R201, P1 ;  /* 0x0000000175797824 */ /* 0x040fe200008e06c9 */
[----:B-1----:R-:W-:Y:S01]  /*8190*/  IADD3 R126, P1, R122, R204, RZ ;  /* 0x000000cc7a7e7210 */ /* 0x002fe20007f3e0ff */
[----:B----4-:R0:W-:Y:S04]  /*81a0*/  STS.U8 [R128+UR16+0x4], R127 ;  /* 0x0000047f80007988 */ /* 0x0101e80008000010 */
[----:B------:R1:W4:Y:S04]  /*81b0*/  @!P0 LDG.E.U8 R137, desc[UR18][R120.64] ;  /* 0x0000001278898981 */ /* 0x000328000c1e1100 */
[----:B------:R5:W-:Y:S01]  /*81c0*/  STS.U8 [R128+UR16+0x8], R134 ;  /* 0x0000088680007988 */ /* 0x000be20008000010 */
[----:B0-----:R-:W-:Y:S01]  /*81d0*/  IMAD.X R127, R117, 0x1, R203, P1 ;  /* 0x00000001757f7824 */ /* 0x001fe200008e06cb */
[----:B-1----:R-:W-:-:S02]  /*81e0*/  PRMT R120, RZ, 0x7610, R120 ;  /* 0x00007610ff787816 */ /* 0x002fc40000000078 */
[----:B-----5:R-:W-:-:S04]  /*81f0*/  IADD3 R134, P1, R122, R206, RZ ;  /* 0x000000ce7a867210 */ /* 0x020fc80007f3e0ff */
[----:B------:R0:W5:Y:S01]  /*8200*/  @!P0 LDG.E.U8 R120, desc[UR18][R126.64] ;  /* 0x000000127e788981 */ /* 0x000162000c1e1100 */
[----:B------:R-:W-:Y:S01]  /*8210*/  IMAD.X R135, R117, 0x1, R205, P1 ;  /* 0x0000000175877824 */ /* 0x000fe200008e06cd */
[----:B0-----:R-:W-:Y:S02]  /*8220*/  PRMT R126, RZ, 0x7610, R126 ;  /* 0x00007610ff7e7816 */ /* 0x001fe4000000007e */
[----:B------:R0:W-:Y:S04]  /*8230*/  STS.U8 [R128+UR16+0xa], R133 ;  /* 0x00000a8580007988 */ /* 0x0001e80008000010 */
[----:B------:R1:W2:Y:S01]  /*8240*/  @!P0 LDG.E.U8 R126, desc[UR18][R134.64] ;  /* 0x00000012867e8981 */ /* 0x0002a2000c1e1100 */
[----:B0-----:R-:W-:Y:S02]  /*8250*/  PRMT R133, RZ, 0x7610, R133 ;  /* 0x00007610ff857816 */ /* 0x001fe40000000085 */
[----:B-1----:R-:W-:-:S05]  /*8260*/  IADD3 R134, P1, R122, R208, RZ ;  /* 0x000000d07a867210 */ /* 0x002fca0007f3e0ff */
[----:B------:R-:W-:Y:S01]  /*8270*/  IMAD.X R135, R117, 0x1, R207, P1 ;  /* 0x0000000175877824 */ /* 0x000fe200008e06cf */
[----:B------:R0:W-:Y:S04]  /*8280*/  STS.U8 [R128+UR16+0xc], R136 ;  /* 0x00000c8880007988 */ /* 0x0001e80008000010 */
[----:B------:R1:W3:Y:S01]  /*8290*/  @!P0 LDG.E.U8 R133, desc[UR18][R134.64] ;  /* 0x0000001286858981 */ /* 0x0002e2000c1e1100 */
[----:B0-----:R-:W-:Y:S02]  /*82a0*/  PRMT R136, RZ, 0x7610, R136 ;  /* 0x00007610ff887816 */ /* 0x001fe40000000088 */
[----:B-1----:R-:W-:-:S05]  /*82b0*/  IADD3 R134, P1, R122, R210, RZ ;  /* 0x000000d27a867210 */ /* 0x002fca0007f3e0ff */
[----:B------:R-:W-:-:S05]  /*82c0*/  IMAD.X R135, R117, 0x1, R209, P1 ;  /* 0x0000000175877824 */ /* 0x000fca00008e06d1 */
[----:B------:R0:W5:Y:S01]  /*82d0*/  @!P0 LDG.E.U8 R136, desc[UR18][R134.64] ;  /* 0x0000001286888981 */ /* 0x000162000c1e1100 */
[----:B------:R-:W-:Y:S02]  /*82e0*/  PRMT R121, RZ, 0x7610, R121 ;  /* 0x00007610ff797816 */ /* 0x000fe40000000079 */
[----:B0-----:R-:W-:-:S05]  /*82f0*/  IADD3 R134, P1, R122, R212, RZ ;  /* 0x000000d47a867210 */ /* 0x001fca0007f3e0ff */
[----:B------:R-:W-:Y:S01]  /*8300*/  IMAD.X R135, R117, 0x1, R211, P1 ;  /* 0x0000000175877824 */ /* 0x000fe200008e06d3 */
[----:B------:R0:W-:Y:S04]  /*8310*/  STS.U8 [R128+UR16+0xe], R192 ;  /* 0x00000ec080007988 */ /* 0x0001e80008000010 */
[----:B------:R1:W2:Y:S01]  /*8320*/  @!P0 LDG.E.U8 R121, desc[UR18][R134.64] ;  /* 0x0000001286798981 */ /* 0x0002a2000c1e1100 */
[----:B------:R-:W-:Y:S02]  /*8330*/  PRMT R127, RZ, 0x7610, R127 ;  /* 0x00007610ff7f7816 */ /* 0x000fe4000000007f */
[----:B0-----:R-:W-:Y:S02]  /*8340*/  LOP3.LUT R192, R128, 0x10, RZ, 0x3c, !PT ;  /* 0x0000001080c07812 */ /* 0x001fe400078e3cff */
[----:B-1----:R-:W-:-:S03]  /*8350*/  IADD3 R134, P1, R122, R214, RZ ;  /* 0x000000d67a867210 */ /* 0x002fc60007f3e0ff */
[----:B------:R0:W-:Y:S02]  /*8360*/  STS.U8 [R192+UR16+0x4], R146 ;  /* 0x00000492c0007988 */ /* 0x0001e40008000010 */
[----:B------:R-:W-:Y:S02]  /*8370*/  IMAD.X R135, R117, 0x1, R213, P1 ;  /* 0x0000000175877824 */ /* 0x000fe400008e06d5 */
[----:B------:R1:W-:Y:S04]  /*8380*/  STS.U8 [R192+UR16+0x2], R147 ;  /* 0x00000293c0007988 */ /* 0x0003e80008000010 */
[----:B------:R1:W2:Y:S01]  /*8390*/  @!P0 LDG.E.U8 R127, desc[UR18][R134.64] ;  /* 0x00000012867f8981 */ /* 0x0002a2000c1e1100 */
[----:B0-----:R-:W-:-:S05]  /*83a0*/  IADD3 R146, P1, R122, R216, RZ ;  /* 0x000000d87a927210 */ /* 0x001fca0007f3e0ff */
[----:B-1----:R-:W-:Y:S01]  /*83b0*/  IMAD.X R147, R117, 0x1, R215, P1 ;  /* 0x0000000175937824 */ /* 0x002fe200008e06d7 */
[----:B------:R-:W-:-:S06]  /*83c0*/  PRMT R134, RZ, 0x7610, R134 ;  /* 0x00007610ff867816 */ /* 0x000fcc0000000086 */
[----:B------:R0:W3:Y:S01]  /*83d0*/  @!P0 LDG.E.U8 R134, desc[UR18][R146.64] ;  /* 0x0000001292868981 */ /* 0x0000e2000c1e1100 */
[----:B------:R-:W-:Y:S02]  /*83e0*/  PRMT R118, RZ, 0x7610, R118 ;  /* 0x00007610ff767816 */ /* 0x000fe40000000076 */
[----:B0-----:R-:W-:-:S05]  /*83f0*/  IADD3 R146, P1, R122, R103, RZ ;  /* 0x000000677a927210 */ /* 0x001fca0007f3e0ff */
[----:B------:R-:W-:-:S05]  /*8400*/  IMAD.X R147, R117, 0x1, R111, P1 ;  /* 0x0000000175937824 */ /* 0x000fca00008e066f */
[----:B------:R0:W2:Y:S01]  /*8410*/  @!P0 LDG.E.U8 R118, desc[UR18][R146.64] ;  /* 0x0000001292768981 */ /* 0x0000a2000c1e1100 */
[----:B------:R-:W-:Y:S02]  /*8420*/  PRMT R135, RZ, 0x7610, R135 ;  /* 0x00007610ff877816 */ /* 0x000fe40000000087 */
[----:B0-----:R-:W-:-:S05]  /*8430*/  IADD3 R146, P1, R122, R101, RZ ;  /* 0x000000657a927210 */ /* 0x001fca0007f3e0ff */
[----:B------:R-:W-:Y:S01]  /*8440*/  IMAD.X R147, R117, 0x1, R110, P1 ;  /* 0x0000000175937824 */ /* 0x000fe200008e066e */
[----:B------:R0:W-:Y:S04]  /*8450*/  STS.U8 [R192+UR16+0xa], R130 ;  /* 0x00000a82c0007988 */ /* 0x0001e80008000010 */
[----:B------:R1:W3:Y:S04]  /*8460*/  @!P0 LDG.E.U8 R135, desc[UR18][R146.64] ;  /* 0x0000001292878981 */ /* 0x0002e8000c1e1100 */
[----:B------:R1:W-:Y:S01]  /*8470*/  STS.U8 [R192+UR16+0xc], R148 ;  /* 0x00000c94c0007988 */ /* 0x0003e20008000010 */
[----:B0-----:R-:W-:-:S02]  /*8480*/  PRMT R130, RZ, 0x7610, R130 ;  /* 0x00007610ff827816 */ /* 0x001fc40000000082 */
[----:B-1----:R-:W-:-:S05]  /*8490*/  IADD3 R146, P1, R122, R99, RZ ;  /* 0x000000637a927210 */ /* 0x002fca0007f3e0ff */
[C---:B------:R-:W-:Y:S01]  /*84a0*/  IMAD.X R147, R117.reuse, 0x1, R109, P1 ;  /* 0x0000000175937824 */ /* 0x040fe200008e066d */
[----:B------:R-:W-:Y:S01]  /*84b0*/  IADD3 R148, P1, R122, R97, RZ ;  /* 0x000000617a947210 */ /* 0x000fe20007f3e0ff */
[----:B------:R0:W-:Y:S04]  /*84c0*/  STS.U8 [R192+UR16+0x8], R149 ;  /* 0x00000895c0007988 */ /* 0x0001e80008000010 */
[----:B------:R1:W2:Y:S01]  /*84d0*/  @!P0 LDG.E.U8 R130, desc[UR18][R146.64] ;  /* 0x0000001292828981 */ /* 0x0002a2000c1e1100 */
[----:B0-----:R-:W-:Y:S01]  /*84e0*/  IMAD.X R149, R117, 0x1, R108, P1 ;  /* 0x0000000175957824 */ /* 0x001fe200008e066c */
[----:B-1----:R-:W-:Y:S02]  /*84f0*/  PRMT R146, RZ, 0x7610, R146 ;  /* 0x00007610ff927816 */ /* 0x002fe40000000092 */
[----:B------:R0:W-:Y:S04]  /*8500*/  STS.U8 [R192+UR16+0x6], R191 ;  /* 0x000006bfc0007988 */ /* 0x0001e80008000010 */
[----:B------:R1:W2:Y:S01]  /*8510*/  @!P0 LDG.E.U8 R146, desc[UR18][R148.64] ;  /* 0x0000001294928981 */ /* 0x0002a2000c1e1100 */
[----:B------:R-:W-:-:S02]  /*8520*/  PRMT R147, RZ, 0x7610, R147 ;  /* 0x00007610ff937816 */ /* 0x000fc40000000093 */
[----:B0-----:R-:W-:Y:S02]  /*8530*/  LOP3.LUT R191, R128, 0x20, RZ, 0x3c, !PT ;  /* 0x0000002080bf7812 */ /* 0x001fe400078e3cff */
[----:B-1----:R-:W-:Y:S01]  /*8540*/  IADD3 R148, P1, R122, R95, RZ ;  /* 0x0000005f7a947210 */ /* 0x002fe20007f3e0ff */
[----:B------:R0:W-:Y:S04]  /*8550*/  STS.U8 [R192+UR16], R193 ;  /* 0x000000c1c0007988 */ /* 0x0001e80008000010 */
[----:B------:R-:W-:Y:S01]  /*8560*/  STS.U8 [R192+UR16+0xe], R151 ;  /* 0x00000e97c0007988 */ /* 0x000fe20008000010 */
[----:B------:R-:W-:-:S03]  /*8570*/  IMAD.X R149, R117, 0x1, R106, P1 ;  /* 0x0000000175957824 */ /* 0x000fc600008e066a */
[----:B------:R1:W-:Y:S04]  /*8580*/  STS.U8 [R191+UR16], R150 ;  /* 0x00000096bf007988 */ /* 0x0003e80008000010 */
[----:B------:R1:W2:Y:S04]  /*8590*/  @!P0 LDG.E.U8 R147, desc[UR18][R148.64] ;  /* 0x0000001294938981 */ /* 0x0002a8000c1e1100 */
[----:B0-----:R-:W4:Y:S01]  /*85a0*/  LDL.LU R193, [R1+0x4c] ;  /* 0x00004c0001c17983 */ /* 0x001f220000300800 */
[----:B-1----:R-:W-:Y:S02]  /*85b0*/  IADD3 R150, P1, R122, R93, RZ ;  /* 0x0000005d7a967210 */ /* 0x002fe40007f3e0ff */
[----:B------:R-:W-:-:S03]  /*85c0*/  PRMT R148, RZ, 0x7610, R148 ;  /* 0x00007610ff947816 */ /* 0x000fc60000000094 */
[----:B------:R-:W-:-:S05]  /*85d0*/  IMAD.X R151, R117, 0x1, R104, P1 ;  /* 0x0000000175977824 */ /* 0x000fca00008e0668 */
[----:B------:R0:W2:Y:S01]  /*85e0*/  @!P0 LDG.E.U8 R148, desc[UR18][R150.64] ;  /* 0x0000001296948981 */ /* 0x0000a2000c1e1100 */
[----:B------:R-:W-:-:S03]  /*85f0*/  PRMT R149, RZ, 0x7610, R149 ;  /* 0x00007610ff957816 */ /* 0x000fc60000000095 */
[----:B------:R1:W-:Y:S01]  /*8600*/  STS.U8 [R191+UR16+0x4], R152 ;  /* 0x00000498bf007988 */ /* 0x0003e20008000010 */
[----:B0-----:R-:W-:-:S05]  /*8610*/  IADD3 R150, P1, R122, R91, RZ ;  /* 0x0000005b7a967210 */ /* 0x001fca0007f3e0ff */
[C---:B------:R-:W-:Y:S01]  /*8620*/  IMAD.X R151, R117.reuse, 0x1, R102, P1 ;  /* 0x0000000175977824 */ /* 0x040fe200008e0666 */
[----:B-1----:R-:W-:Y:S01]  /*8630*/  IADD3 R152, P1, R122, R89, RZ ;  /* 0x000000597a987210 */ /* 0x002fe20007f3e0ff */
[----:B------:R0:W-:Y:S04]  /*8640*/  STS.U8 [R191+UR16+0x2], R153 ;  /* 0x00000299bf007988 */ /* 0x0001e80008000010 */
[----:B------:R1:W2:Y:S01]  /*8650*/  @!P0 LDG.E.U8 R149, desc[UR18][R150.64] ;  /* 0x0000001296958981 */ /* 0x0002a2000c1e1100 */
[----:B0-----:R-:W-:Y:S01]  /*8660*/  IMAD.X R153, R117, 0x1, R100, P1 ;  /* 0x0000000175997824 */ /* 0x001fe200008e0664 */
[----:B-1----:R-:W-:-:S06]  /*8670*/  PRMT R150, RZ, 0x7610, R150 ;  /* 0x00007610ff967816 */ /* 0x002fcc0000000096 */
        /* <DEDUP_REMOVED lines=24> */
[----:B-1----:R-:W-:-:S03]  /*8800*/  IADD3 R156, P1, R122, R15, RZ ;  /* 0x0000000f7a9c7210 */ /* 0x002fc60007f3e0ff */
[----:B------:R0:W-:Y:S02]  /*8810*/  STS.U8 [R191+UR16], R158 ;  /* 0x0000009ebf007988 */ /* 0x0001e40008000010 */
[----:B------:R-:W-:-:S05]  /*8820*/  IMAD.X R157, R117, 0x1, R116, P1 ;  /* 0x00000001759d7824 */ /* 0x000fca00008e0674 */
[----:B------:R1:W2:Y:S01]  /*8830*/  @!P0 LDG.E.U8 R155, desc[UR18][R156.64] ;  /* 0x000000129c9b8981 */ /* 0x0002a2000c1e1100 */
[----:B0-----:R-:W-:-:S05]  /*8840*/  IADD3 R158, P1, R122, R13, RZ ;  /* 0x0000000d7a9e7210 */ /* 0x001fca0007f3e0ff */
[----:B------:R-:W-:Y:S01]  /*8850*/  IMAD.X R159, R117, 0x1, R88, P1 ;  /* 0x00000001759f7824 */ /* 0x000fe200008e0658 */
[----:B-1----:R-:W-:-:S06]  /*8860*/  PRMT R156, RZ, 0x7610, R156 ;  /* 0x00007610ff9c7816 */ /* 0x002fcc000000009c */
[----:B------:R0:W2:Y:S01]  /*8870*/  @!P0 LDG.E.U8 R156, desc[UR18][R158.64] ;  /* 0x000000129e9c8981 */ /* 0x0000a2000c1e1100 */
[----:B------:R-:W-:Y:S02]  /*8880*/  PRMT R157, RZ, 0x7610, R157 ;  /* 0x00007610ff9d7816 */ /* 0x000fe4000000009d */
[----:B0-----:R-:W-:-:S05]  /*8890*/  IADD3 R158, P1, R122, R11, RZ ;  /* 0x0000000b7a9e7210 */ /* 0x001fca0007f3e0ff */
[----:B------:R-:W-:Y:S01]  /*88a0*/  IMAD.X R159, R117, 0x1, R22, P1 ;  /* 0x00000001759f7824 */ /* 0x000fe200008e0616 */
[----:B------:R0:W-:Y:S04]  /*88b0*/  STS.U8 [R191+UR16+0x4], R189 ;  /* 0x000004bdbf007988 */ /* 0x0001e80008000010 */
[----:B------:R1:W2:Y:S01]  /*88c0*/  @!P0 LDG.E.U8 R157, desc[UR18][R158.64] ;  /* 0x000000129e9d8981 */ /* 0x0002a2000c1e1100 */
[----:B0-----:R-:W-:Y:S02]  /*88d0*/  PRMT R189, RZ, 0x7610, R189 ;  /* 0x00007610ffbd7816 */ /* 0x001fe400000000bd */
[----:B-1----:R-:W-:-:S05]  /*88e0*/  IADD3 R158, P1, R122, R9, RZ ;  /* 0x000000097a9e7210 */ /* 0x002fca0007f3e0ff */
        /* <DEDUP_REMOVED lines=21> */
[----:B------:R-:W-:Y:S04]  /*8a40*/  STS.U8 [R191+UR16+0x2], R190 ;  /* 0x000002bebf007988 */ /* 0x000fe80008000010 */
[----:B------:R0:W2:Y:S04]  /*8a50*/  @!P0 LDG.E.U8 R185, desc[UR18][R158.64] ;  /* 0x000000129eb98981 */ /* 0x0000a8000c1e1100 */
[----:B------:R1:W-:Y:S01]  /*8a60*/  STS.U8 [R191+UR16+0xe], R184 ;  /* 0x00000eb8bf007988 */ /* 0x0003e20008000010 */
[----:B0-----:R-:W-:-:S02]  /*8a70*/  IADD3 R158, P1, R122, R219, RZ ;  /* 0x000000db7a9e7210 */ /* 0x001fc40007f3e0ff */
[----:B-1----:R-:W-:Y:S02]  /*8a80*/  SHF.R.S32.HI R191, RZ, 0x1f, R122 ;  /* 0x0000001fffbf7819 */ /* 0x002fe4000001147a */
[----:B------:R-:W-:-:S03]  /*8a90*/  PRMT R184, RZ, 0x7610, R184 ;  /* 0x00007610ffb87816 */ /* 0x000fc600000000b8 */
[----:B------:R-:W-:Y:S01]  /*8aa0*/  IMAD.X R159, R191, 0x1, R218, P1 ;  /* 0x00000001bf9f7824 */ /* 0x000fe200008e06da */
[----:B------:R-:W-:-:S04]  /*8ab0*/  LOP3.LUT R190, R128, 0x40, RZ, 0x3c, !PT ;  /* 0x0000004080be7812 */ /* 0x000fc800078e3cff */
[----:B------:R0:W2:Y:S04]  /*8ac0*/  @!P0 LDG.E.U8 R184, desc[UR18][R158.64] ;  /* 0x000000129eb88981 */ /* 0x0000a8000c1e1100 */
[----:B------:R1:W-:Y:S01]  /*8ad0*/  STS.U8 [R190+UR16], R183 ;  /* 0x000000b7be007988 */ /* 0x0003e20008000010 */
[----:B0-----:R-:W-:Y:S02]  /*8ae0*/  IADD3 R158, P1, R122, R221, RZ ;  /* 0x000000dd7a9e7210 */ /* 0x001fe40007f3e0ff */
[----:B-1----:R-:W-:-:S03]  /*8af0*/  PRMT R183, RZ, 0x7610, R183 ;  /* 0x00007610ffb77816 */ /* 0x002fc600000000b7 */
        /* <DEDUP_REMOVED lines=76> */
[----:B------:R-:W-:-:S05]  /*8fc0*/  IMAD.X R159, R191, 0x1, R250, P1 ;  /* 0x00000001bf9f7824 */ /* 0x000fca00008e06fa */
[----:B------:R0:W2:Y:S04]  /*8fd0*/  @!P0 LDG.E.U8 R168, desc[UR18][R158.64] ;  /* 0x000000129ea88981 */ /* 0x0000a8000c1e1100 */
[----:B------:R-:W0:Y:S01]  /*8fe0*/  LDL R159, [R1] ;  /* 0x00000000019f7983 */ /* 0x000e220000100800 */
[----:B------:R-:W-:-:S05]  /*8ff0*/  LOP3.LUT R190, R128, 0x60, RZ, 0x3c, !PT ;  /* 0x0000006080be7812 */ /* 0x000fca00078e3cff */
[----:B------:R1:W-:Y:S02]  /*9000*/  STS.U8 [R190+UR16], R167 ;  /* 0x000000a7be007988 */ /* 0x0003e40008000010 */
[----:B-1----:R-:W-:Y:S02]  /*9010*/  PRMT R167, RZ, 0x7610, R167 ;  /* 0x00007610ffa77816 */ /* 0x002fe400000000a7 */
[----:B0-----:R-:W-:-:S05]  /*9020*/  IADD3 R158, P1, R122, R159, RZ ;  /* 0x0000009f7a9e7210 */ /* 0x001fca0007f3e0ff */
[----:B------:R-:W-:-:S05]  /*9030*/  IMAD.X R159, R191, 0x1, R252, P1 ;  /* 0x00000001bf9f7824 */ /* 0x000fca00008e06fc */
[----:B------:R0:W2:Y:S04]  /*9040*/  @!P0 LDG.E.U8 R167, desc[UR18][R158.64] ;  /* 0x000000129ea78981 */ /* 0x0000a8000c1e1100 */
[----:B------:R-:W0:Y:S02]  /*9050*/  LDL R159, [R1+0x8] ;  /* 0x00000800019f7983 */ /* 0x000e240000100800 */
[----:B0-----:R-:W-:Y:S02]  /*9060*/  IADD3 R158, P1, R122, R159, RZ ;  /* 0x0000009f7a9e7210 */ /* 0x001fe40007f3e0ff */
[----:B------:R-:W5:Y:S04]  /*9070*/  LDL R159, [R1+0x4] ;  /* 0x00000400019f7983 */ /* 0x000f680000100800 */
[----:B------:R0:W-:Y:S02]  /*9080*/  STS.U8 [R190+UR16+0x2], R166 ;  /* 0x000002a6be007988 */ /* 0x0001e40008000010 */
[----:B0-----:R-:W-:Y:S01]  /*9090*/  PRMT R166, RZ, 0x7610, R166 ;  /* 0x00007610ffa67816 */ /* 0x001fe200000000a6 */
[----:B-----5:R-:W-:-:S05]  /*90a0*/  IMAD.X R159, R191, 0x1, R159, P1 ;  /* 0x00000001bf9f7824 */ /* 0x020fca00008e069f */
[----:B------:R0:W5:Y:S04]  /*90b0*/  @!P0 LDG.E.U8 R166, desc[UR18][R158.64] ;  /* 0x000000129ea68981 */ /* 0x000168000c1e1100 */
[----:B------:R-:W0:Y:S02]  /*90c0*/  LDL R159, [R1+0x10] ;  /* 0x00001000019f7983 */ /* 0x000e240000100800 */
[----:B0-----:R-:W-:Y:S02]  /*90d0*/  IADD3 R158, P1, R122, R159, RZ ;  /* 0x0000009f7a9e7210 */ /* 0x001fe40007f3e0ff */
[----:B------:R-:W3:Y:S04]  /*90e0*/  LDL R159, [R1+0xc] ;  /* 0x00000c00019f7983 */ /* 0x000ee80000100800 */
[----:B------:R0:W-:Y:S02]  /*90f0*/  STS.U8 [R190+UR16+0x4], R165 ;  /* 0x000004a5be007988 */ /* 0x0001e40008000010 */
[----:B0-----:R-:W-:Y:S01]  /*9100*/  PRMT R165, RZ, 0x7610, R165 ;  /* 0x00007610ffa57816 */ /* 0x001fe200000000a5 */
[----:B---3--:R-:W-:-:S05]  /*9110*/  IMAD.X R159, R191, 0x1, R159, P1 ;  /* 0x00000001bf9f7824 */ /* 0x008fca00008e069f */
[----:B------:R0:W3:Y:S04]  /*9120*/  @!P0 LDG.E.U8 R165, desc[UR18][R158.64] ;  /* 0x000000129ea58981 */ /* 0x0000e8000c1e1100 */
[----:B------:R-:W0:Y:S02]  /*9130*/  LDL R159, [R1+0x18] ;  /* 0x00001800019f7983 */ /* 0x000e240000100800 */
[----:B0-----:R-:W-:Y:S02]  /*9140*/  IADD3 R158, P1, R122, R159, RZ ;  /* 0x0000009f7a9e7210 */ /* 0x001fe40007f3e0ff */
[----:B------:R-:W4:Y:S04]  /*9150*/  LDL R159, [R1+0x14] ;  /* 0x00001400019f7983 */ /* 0x000f280000100800 */
[----:B------:R0:W-:Y:S02]  /*9160*/  STS.U8 [R190+UR16+0x6], R164 ;  /* 0x000006a4be007988 */ /* 0x0001e40008000010 */
[----:B0-----:R-:W-:Y:S01]  /*9170*/  PRMT R164, RZ, 0x7610, R164 ;  /* 0x00007610ffa47816 */ /* 0x001fe200000000a4 */
[----:B----4-:R-:W-:-:S05]  /*9180*/  IMAD.X R159, R191, 0x1, R159, P1 ;  /* 0x00000001bf9f7824 */ /* 0x010fca00008e069f */
[----:B------:R0:W4:Y:S04]  /*9190*/  @!P0 LDG.E.U8 R164, desc[UR18][R158.64] ;  /* 0x000000129ea48981 */ /* 0x000128000c1e1100 */
[----:B------:R-:W0:Y:S02]  /*91a0*/  LDL R159, [R1+0x20] ;  /* 0x00002000019f7983 */ /* 0x000e240000100800 */
[----:B0-----:R-:W-:Y:S02]  /*91b0*/  IADD3 R158, P1, R122, R159, RZ ;  /* 0x0000009f7a9e7210 */ /* 0x001fe40007f3e0ff */
[----:B------:R-:W2:Y:S04]  /*91c0*/  LDL R159, [R1+0x1c] ;  /* 0x00001c00019f7983 */ /* 0x000ea80000100800 */
[----:B------:R0:W-:Y:S02]  /*91d0*/  STS.U8 [R190+UR16+0x8], R163 ;  /* 0x000008a3be007988 */ /* 0x0001e40008000010 */
[----:B0-----:R-:W-:Y:S01]  /*91e0*/  PRMT R163, RZ, 0x7610, R163 ;  /* 0x00007610ffa37816 */ /* 0x001fe200000000a3 */
[----:B--2---:R-:W-:-:S05]  /*91f0*/  IMAD.X R159, R191, 0x1, R159, P1 ;  /* 0x00000001bf9f7824 */ /* 0x004fca00008e069f */
        /* <DEDUP_REMOVED lines=24> */
[----:B------:R-:W2:Y:S01]  /*9380*/  LDL R159, [R1+0x3c] ;  /* 0x00003c00019f7983 */ /* 0x000ea20000100800 */
[----:B------:R-:W-:Y:S02]  /*9390*/  PRMT R190, RZ, 0x7610, R190 ;  /* 0x00007610ffbe7816 */ /* 0x000fe400000000be */
[----:B--2---:R-:W-:-:S05]  /*93a0*/  IMAD.X R159, R191, 0x1, R159, P1 ;  /* 0x00000001bf9f7824 */ /* 0x004fca00008e069f */
[----:B------:R0:W2:Y:S04]  /*93b0*/  @!P0 LDG.E.U8 R190, desc[UR18][R158.64] ;  /* 0x000000129ebe8981 */ /* 0x0000a8000c1e1100 */
[----:B------:R-:W0:Y:S01]  /*93c0*/  LDL R159, [R1+0x48] ;  /* 0x00004800019f7983 */ /* 0x000e220000100800 */
[----:B------:R-:W-:Y:S02]  /*93d0*/  LOP3.LUT R191, R128, 0x70, RZ, 0x3c, !PT ;  /* 0x0000007080bf7812 */ /* 0x000fe400078e3cff */
[----:B------:R-:W-:-:S03]  /*93e0*/  SHF.R.S32.HI R128, RZ, 0x1f, R122 ;  /* 0x0000001fff807819 */ /* 0x000fc6000001147a */
[----:B------:R1:W-:Y:S02]  /*93f0*/  STS.U8 [R191+UR16], R140 ;  /* 0x0000008cbf007988 */ /* 0x0003e40008000010 */
[----:B-1----:R-:W-:Y:S02]  /*9400*/  PRMT R140, RZ, 0x7610, R140 ;  /* 0x00007610ff8c7816 */ /* 0x002fe4000000008c */
[----:B0-----:R-:W-:-:S05]  /*9410*/  IADD3 R158, P1, R122, R159, RZ ;  /* 0x0000009f7a9e7210 */ /* 0x001fca0007f3e0ff */
[----:B------:R-:W-:-:S05]  /*9420*/  IMAD.X R159, R128, 0x1, R0, P1 ;  /* 0x00000001809f7824 */ /* 0x000fca00008e0600 */
[----:B------:R0:W5:Y:S04]  /*9430*/  @!P0 LDG.E.U8 R140, desc[UR18][R158.64] ;  /* 0x000000129e8c8981 */ /* 0x000168000c1e1100 */
[----:B------:R-:W0:Y:S01]  /*9440*/  LDL R159, [R1+0x50] ;  /* 0x00005000019f7983 */ /* 0x000e220000100800 */
[----:B------:R-:W-:-:S03]  /*9450*/  PRMT R192, RZ, 0x7610, R192 ;  /* 0x00007610ffc07816 */ /* 0x000fc600000000c0 */
[----:B------:R1:W-:Y:S01]  /*9460*/  STS.U8 [R191+UR16+0x2], R129 ;  /* 0x00000281bf007988 */ /* 0x0003e20008000010 */
[----:B0-----:R-:W-:-:S05]  /*9470*/  IADD3 R158, P1, R122, R159, RZ ;  /* 0x0000009f7a9e7210 */ /* 0x001fca0007f3e0ff */
[----:B------:R-:W-:Y:S01]  /*9480*/  IMAD.X R159, R128, 0x1, R193, P1 ;  /* 0x00000001809f7824 */ /* 0x000fe200008e06c1 */
[----:B------:R-:W-:-:S04]  /*9490*/  IADD3 R128, P1, R122, R4, RZ ;  /* 0x000000047a807210 */ /* 0x000fc80007f3e0ff */
[----:B------:R0:W4:Y:S01]  /*94a0*/  @!P0 LDG.E.U8 R192, desc[UR18][R158.64] ;  /* 0x000000129ec08981 */ /* 0x000122000c1e1100 */
[----:B-1----:R-:W-:Y:S01]  /*94b0*/  IMAD.X R129, R117, 0x1, R10, P1 ;  /* 0x0000000175817824 */ /* 0x002fe200008e060a */
[----:B------:R-:W-:-:S06]  /*94c0*/  PRMT R117, RZ, 0x7610, R117 ;  /* 0x00007610ff757816 */ /* 0x000fcc0000000075 */
[----:B------:R1:W2:Y:S01]  /*94d0*/  @!P0 LDG.E.U8 R117, desc[UR18][R128.64] ;  /* 0x0000001280758981 */ /* 0x0002a2000c1e1100 */
[----:B0-----:R-:W0:Y:S03]  /*94e0*/  S2R R159, SR_TID.X ;  /* 0x00000000009f7919 */ /* 0x001e260000002100 */
[----:B------:R-:W-:Y:S04]  /*94f0*/  STS.U8 [R191+UR16+0x4], R145 ;  /* 0x00000491bf007988 */ /* 0x000fe80008000010 */
[----:B------:R-:W-:Y:S04]  /*9500*/  STS.U8 [R191+UR16+0x6], R144 ;  /* 0x00000690bf007988 */ /* 0x000fe80008000010 */
[----:B------:R-:W-:Y:S04]  /*9510*/  STS.U8 [R191+UR16+0x8], R143 ;  /* 0x0000088fbf007988 */ /* 0x000fe80008000010 */
[----:B------:R-:W-:Y:S04]  /*9520*/  STS.U8 [R191+UR16+0xa], R142 ;  /* 0x00000a8ebf007988 */ /* 0x000fe80008000010 */
[----:B------:R-:W-:Y:S01]  /*9530*/  STS.U8 [R191+UR16+0xc], R141 ;  /* 0x00000c8dbf007988 */ /* 0x000fe20008000010 */
[----:B0-----:R-:W-:-:S04]  /*9540*/  LOP3.LUT P0, RZ, R159, 0x80, RZ, 0xc0, !PT ;  /* 0x000000809fff7812 */ /* 0x001fc8000780c0ff */
[----:B------:R-:W-:-:S04]  /*9550*/  SEL R122, RZ, 0x90, !P0 ;  /* 0x00000090ff7a7807 */ /* 0x000fc80004000000 */
[----:B------:R-:W-:Y:S01]  /*9560*/  LOP3.LUT R122, R122, 0x7f, R159, 0x78, !PT ;  /* 0x0000007f7a7a7812 */ /* 0x000fe200078e789f */
[----:B------:R-:W-:Y:S04]  /*9570*/  STS.U8 [R191+UR16+0xe], R139 ;  /* 0x00000e8bbf007988 */ /* 0x000fe80008000010 */
[----:B------:R0:W-:Y:S01]  /*9580*/  STS.U8 [R122+UR16+0x5c00], R123 ;  /* 0x005c007b7a007988 */ /* 0x0001e20008000010 */
[----:B-1----:R-:W-:-:S03]  /*9590*/  LOP3.LUT R128, R122, 0x40, RZ, 0x3c, !PT ;  /* 0x000000407a807812 */ /* 0x002fc600078e3cff */
[----:B------:R1:W-:Y:S04]  /*95a0*/  STS.U8 [R122+UR16+0x6800], R138 ;  /* 0x0068008a7a007988 */ /* 0x0003e80008000010 */
[----:B------:R5:W-:Y:S01]  /*95b0*/  STS.U8 [R122+UR16+0x6400], R137 ;  /* 0x006400897a007988 */ /* 0x000be20008000010 */
[----:B0-----:R-:W-:-:S03]  /*95c0*/  LOP3.LUT R123, R122, 0x20, RZ, 0x3c, !PT ;  /* 0x000000207a7b7812 */ /* 0x001fc600078e3cff */
[----:B------:R0:W-:Y:S04]  /*95d0*/  STS.U8 [R122+UR16+0x6000], R136 ;  /* 0x006000887a007988 */ /* 0x0001e80008000010 */
[----:B------:R0:W-:Y:S04]  /*95e0*/  STS.U8 [R122+UR16+0x6c00], R135 ;  /* 0x006c00877a007988 */ /* 0x0001e80008000010 */
[----:B------:R0:W-:Y:S04]  /*95f0*/  STS.U8 [R122+UR16+0x7000], R148 ;  /* 0x007000947a007988 */ /* 0x0001e80008000010 */
[----:B------:R0:W-:Y:S04]  /*9600*/  STS.U8 [R122+UR16+0x7400], R152 ;  /* 0x007400987a007988 */ /* 0x0001e80008000010 */
[----:B------:R0:W-:Y:S04]  /*9610*/  STS.U8 [R122+UR16+0x7800], R156 ;  /* 0x0078009c7a007988 */ /* 0x0001e80008000010 */
[----:B------:R0:W-:Y:S04]  /*9620*/  STS.U8 [R122+UR16+0x7c00], R187 ;  /* 0x007c00bb7a007988 */ /* 0x0001e80008000010 */
[----:B------:R0:W-:Y:S04]  /*9630*/  STS.U8 [R122+UR16+0x5800], R181 ;  /* 0x005800b57a007988 */ /* 0x0001e80008000010 */
[----:B------:R-:W-:Y:S04]  /*9640*/  STS.U8 [R122+UR16+0x5400], R177 ;  /* 0x005400b17a007988 */ /* 0x000fe80008000010 */
[----:B------:R-:W-:Y:S04]  /*9650*/  STS.U8 [R122+UR16+0x5000], R173 ;  /* 0x005000ad7a007988 */ /* 0x000fe80008000010 */
[----:B------:R-:W-:Y:S04]  /*9660*/  STS.U8 [R122+UR16+0x4c00], R169 ;  /* 0x004c00a97a007988 */ /* 0x000fe80008000010 */
[----:B------:R-:W-:Y:S04]  /*9670*/  STS.U8 [R122+UR16+0x4800], R165 ;  /* 0x004800a57a007988 */ /* 0x000fe80008000010 */
[----:B---3--:R-:W-:Y:S01]  /*9680*/  STS.U8 [R122+UR16+0x4400], R161 ;  /* 0x004400a17a007988 */ /* 0x008fe20008000010 */
[----:B------:R-:W-:Y:S01]  /*9690*/  USHF.L.U32 UR4, UR24, 0x7, URZ ;  /* 0x0000000718047899 */ /* 0x000fe2000800063f */
[----:B------:R-:W-:Y:S01]  /*96a0*/  UMOV UR15, 0x40000040 ;  /* 0x40000040000f7882 */ /* 0x000fe20000000000 */
[----:B------:R-:W-:-:S02]  /*96b0*/  UMOV UR13, 0x40000040 ;  /* 0x40000040000d7882 */ /* 0x000fc40000000000 */
[----:B------:R-:W-:Y:S01]  /*96c0*/  ULOP3.LUT UR4, UR4, 0x200, URZ, 0xc0, !UPT ;  /* 0x0000020004047892 */ /* 0x000fe2000f8ec03f */
[----:B------:R-:W3:Y:S03]  /*96d0*/  LDL.LU R139, [R1+0xc] ;  /* 0x00000c00018b7983 */ /* 0x000ee60000300800 */
[----:B------:R-:W-:Y:S01]  /*96e0*/  ULEA.HI UR4, UR16, UR4, URZ, 0x1c ;  /* 0x0000000410047291 */ /* 0x000fe2000f8fe03f */
[----:B------:R-:W3:Y:S03]  /*96f0*/  LDL.LU R191, [R1+0x40] ;  /* 0x0000400001bf7983 */ /* 0x000ee60000300800 */
[----:B------:R-:W-:Y:S01]  /*9700*/  ULOP3.LUT UR12, UR4, 0x3fff, URZ, 0xc0, !UPT ;  /* 0x00003fff040c7892 */ /* 0x000fe2000f8ec03f */
[----:B------:R-:W3:Y:S04]  /*9710*/  LDL.LU R141, [R1+0x14] ;  /* 0x00001400018d7983 */ /* 0x000ee80000300800 */
[----:B------:R-:W3:Y:S04]  /*9720*/  LDL.LU R142, [R1+0x48] ;  /* 0x00004800018e7983 */ /* 0x000ee80000300800 */
[----:B------:R-:W3:Y:S04]  /*9730*/  LDL.LU R143, [R1+0x1c] ;  /* 0x00001c00018f7983 */ /* 0x000ee80000300800 */
[----:B------:R-:W3:Y:S04]  /*9740*/  LDL.LU R144, [R1+0x50] ;  /* 0x0000500001907983 */ /* 0x000ee80000300800 */
[----:B------:R-:W3:Y:S04]  /*9750*/  LDL.LU R145, [R1+0x24] ;  /* 0x0000240001917983 */ /* 0x000ee80000300800 */
[----:B------:R-:W3:Y:S04]  /*9760*/  LDL.LU R129, [R1+0x2c] ;  /* 0x00002c0001817983 */ /* 0x000ee80000300800 */
[----:B------:R-:W3:Y:S04]  /*9770*/  LDL.LU R158, [R1+0x34] ;  /* 0x00003400019e7983 */ /* 0x000ee80000300800 */
[----:B------:R-:W3:Y:S04]  /*9780*/  LDL.LU R159, [R1+0x3c] ;  /* 0x00003c00019f7983 */ /* 0x000ee80000300800 */
[----:B-1----:R-:W3:Y:S04]  /*9790*/  LDL.LU R138, [R1+0x38] ;  /* 0x00003800018a7983 */ /* 0x002ee80000300800 */
[----:B-----5:R-:W5:Y:S04]  /*97a0*/  LDL.LU R137, [R1+0x4] ;  /* 0x0000040001897983 */ /* 0x020f680000300800 */
[----:B0-----:R-:W3:Y:S04]  /*97b0*/  LDL.LU R136, [R1+0x30] ;  /* 0x0000300001887983 */ /* 0x001ee80000300800 */
[----:B------:R-:W5:Y:S04]  /*97c0*/  LDL.LU R135, [R1+0x28] ;  /* 0x0000280001877983 */ /* 0x000f680000300800 */
[----:B------:R-:W3:Y:S04]  /*97d0*/  LDL.LU R148, [R1+0x20] ;  /* 0x0000200001947983 */ /* 0x000ee80000300800 */
[----:B------:R-:W5:Y:S04]  /*97e0*/  LDL.LU R152, [R1+0x18] ;  /* 0x0000180001987983 */ /* 0x000f680000300800 */
[----:B------:R-:W3:Y:S04]  /*97f0*/  LDL.LU R156, [R1+0x10] ;  /* 0x00001000019c7983 */ /* 0x000ee80000300800 */
[----:B------:R-:W5:Y:S04]  /*9800*/  LDL.LU R187, [R1+0x8] ;  /* 0x0000080001bb7983 */ /* 0x000f680000300800 */
[----:B------:R-:W3:Y:S04]  /*9810*/  LDL.LU R181, [R1] ;  /* 0x0000000001b57983 */ /* 0x000ee80000300800 */
[----:B----4-:R0:W-:Y:S04]  /*9820*/  STS.U8 [R122+UR16+0x4000], R192 ;  /* 0x004000c07a007988 */ /* 0x0101e80008000010 */
[----:B------:R-:W-:Y:S01]  /*9830*/  STS.U8 [R123+UR16+0x4100], R140 ;  /* 0x0041008c7b007988 */ /* 0x000fe20008000010 */
[----:B0-----:R-:W-:-:S03]  /*9840*/  LOP3.LUT R122, R122, 0x60, RZ, 0x3c, !PT ;  /* 0x000000607a7a7812 */ /* 0x001fc600078e3cff */
[----:B------:R-:W-:Y:S04]  /*9850*/  STS.U8 [R123+UR16+0x4500], R162 ;  /* 0x004500a27b007988 */ /* 0x000fe80008000010 */
        /* <DEDUP_REMOVED lines=14> */
[----:B--2---:R-:W-:Y:S04]  /*9940*/  STS.U8 [R128+UR16+0x4200], R190 ;  /* 0x004200be80007988 */ /* 0x004fe80008000010 */
        /* <DEDUP_REMOVED lines=30> */
[----:B------:R0:W-:Y:S01]  /*9b30*/  STS.U8 [R122+UR16+0x7f00], R117 ;  /* 0x007f00757a007988 */ /* 0x0001e20008000010 */
[----:B------:R1:W-:Y:S06]  /*9b40*/  MEMBAR.ALL.CTA ;  /* 0x0000000000007992 */ /* 0x0003ec0000008000 */
[----:B-1----:R-:W1:Y:S01]  /*9b50*/  FENCE.VIEW.ASYNC.S ;  /* 0x00000000000073c6 */ /* 0x002e620000000000 */
[----:B------:R-:W-:Y:S01]  /*9b60*/  UMOV UR4, URZ ;  /* 0x0000003f00047c82 */ /* 0x000fe20008000000 */
[----:B0-----:R-:W0:Y:S08]  /*9b70*/  LDC R117, c[0x0][0x238] ;  /* 0x00008e00ff757b82 */ /* 0x001e300000000800 */
[----:B-1----:R-:W-:Y:S06]  /*9b80*/  BAR.SYNC.DEFER_BLOCKING 0x0 ;  /* 0x0000000000007b1d */ /* 0x002fec0000010000 */
[----:B------:R-:W-:-:S06]  /*9b90*/  WARPGROUP.ARRIVE ;  /* 0x00000000000079c5 */ /* 0x000fcc0000000000 */
[----:B------:R-:W-:Y:S01]  /*9ba0*/  QGMMA.64x128x32.F32.E4M3.E4M3 R24, gdesc[UR12], R24 ;  /* 0x01e000000c1879f3 */ /* 0x000fe20008700818 */
[----:B------:R-:W-:-:S04]  /*9bb0*/  UIADD3 UR12, UP0, UR12, 0x2, URZ ;  /* 0x000000020c0c7890 */ /* 0x000fc8000ff1e03f */
[----:B------:R-:W-:-:S03]  /*9bc0*/  UIADD3.X UR5, UR4, 0x40000040, URZ, UP0, !UPT ;  /* 0x4000004004057890 */ /* 0x000fc600087fe43f */
[----:B------:R-:W-:-:S06]  /*9bd0*/  UMOV UR4, UR12 ;  /* 0x0000000c00047c82 */ /* 0x000fcc0008000000 */
[----:B------:R-:W-:Y:S01]  /*9be0*/  QGMMA.64x128x32.F32.E4M3.E4M3 R24, gdesc[UR4], R24 ;  /* 0x01e00000041879f3 */ /* 0x000fe20008700818 */
[----:B------:R-:W-:Y:S02]  /*9bf0*/  UIADD3.64 UR20, UR4, 0x2, URZ ;  /* 0x0000000204147897 */ /* 0x000fe4000fffe03f */
[----:B------:R-:W-:-:S09]  /*9c00*/  UIADD3.64 UR8, UR4, 0x4, URZ ;  /* 0x0000000404087897 */ /* 0x000fd2000fffe03f */
[----:B------:R-:W-:Y:S01]  /*9c10*/  QGMMA.64x128x32.F32.E4M3.E4M3 R24, gdesc[UR20], R24 ;  /* 0x01e00000141879f3 */ /* 0x000fe20008700818 */
[----:B------:R-:W-:-:S04]  /*9c20*/  USHF.L.U32 UR12, UR25, 0x7, URZ ;  /* 0x00000007190c7899 */ /* 0x000fc8000800063f */
[----:B------:R-:W-:Y:S02]  /*9c30*/  USHF.R.S32.HI UR13, URZ, 0x1f, UR12 ;  /* 0x0000001f3f0d7899 */ /* 0x000fe4000801140c */
[----:B------:R-:W-:Y:S02]  /*9c40*/  IADD3 R4, P2, R4, UR12, RZ ;  /* 0x0000000c04047c10 */ /* 0x000fe4000ff5e0ff */
[----:B------:R-:W-:Y:S02]  /*9c50*/  IADD3 R5, P3, R5, UR12, RZ ;  /* 0x0000000c05057c10 */ /* 0x000fe4000ff7e0ff */
[----:B------:R-:W-:Y:S02]  /*9c60*/  IADD3 R6, P4, R6, UR12, RZ ;  /* 0x0000000c06067c10 */ /* 0x000fe4000ff9e0ff */
[----:B------:R-:W-:Y:S02]  /*9c70*/  IADD3 R7, P5, R7, UR12, RZ ;  /* 0x0000000c07077c10 */ /* 0x000fe4000ffbe0ff */
[----:B------:R-:W-:-:S02]  /*9c80*/  IADD3 R8, P6, R8, UR12, RZ ;  /* 0x0000000c08087c10 */ /* 0x000fc4000ffde0ff */
[----:B------:R-:W-:Y:S02]  /*9c90*/  IADD3 R9, P1, R9, UR12, RZ ;  /* 0x0000000c09097c10 */ /* 0x000fe4000ff3e0ff */
[----:B------:R-:W-:Y:S02]  /*9ca0*/  IADD3.X R10, R10, UR13, RZ, P2, !PT ;  /* 0x0000000d0a0a7c10 */ /* 0x000fe400097fe4ff */
[----:B------:R-:W-:Y:S02]  /*9cb0*/  IADD3 R11, P2, R11, UR12, RZ ;  /* 0x0000000c0b0b7c10 */ /* 0x000fe4000ff5e0ff */
[----:B------:R-:W-:Y:S02]  /*9cc0*/  IADD3.X R12, R12, UR13, RZ, P3, !PT ;  /* 0x0000000d0c0c7c10 */ /* 0x000fe40009ffe4ff */
[----:B------:R-:W-:Y:S02]  /*9cd0*/  IADD3 R13, P3, R13, UR12, RZ ;  /* 0x0000000c0d0d7c10 */ /* 0x000fe4000ff7e0ff */
[----:B------:R-:W-:-:S02]  /*9ce0*/  IADD3.X R14, R14, UR13, RZ, P4, !PT ;  /* 0x0000000d0e0e7c10 */ /* 0x000fc4000a7fe4ff */
[----:B------:R-:W-:Y:S02]  /*9cf0*/  IADD3 R15, P4, R15, UR12, RZ ;  /* 0x0000000c0f0f7c10 */ /* 0x000fe4000ff9e0ff */
[----:B------:R-:W-:Y:S02]  /*9d00*/  IADD3.X R16, R16, UR13, RZ, P5, !PT ;  /* 0x0000000d10107c10 */ /* 0x000fe4000affe4ff */
[----:B------:R-:W-:Y:S02]  /*9d10*/  IADD3 R17, P5, R17, UR12, RZ ;  /* 0x0000000c11117c10 */ /* 0x000fe4000ffbe0ff */
[----:B------:R-:W-:Y:S02]  /*9d20*/  IADD3.X R18, R18, UR13, RZ, P6, !PT ;  /* 0x0000000d12127c10 */ /* 0x000fe4000b7fe4ff */
[----:B------:R-:W-:Y:S02]  /*9d30*/  IADD3.X R20, R20, UR13, RZ, P1, !PT ;  /* 0x0000000d14147c10 */ /* 0x000fe40008ffe4ff */
        /* <DEDUP_REMOVED lines=21> */
[----:B------:R-:W-:Y:S01]  /*9e90*/  IADD3 R105, P5, R105, UR12, RZ ;  /* 0x0000000c69697c10 */ /* 0x000fe2000ffbe0ff */
[----:B------:R-:W-:Y:S01]  /*9ea0*/  QGMMA.64x128x32.F32.E4M3.E4M3 R24, gdesc[UR8], R24, gsb0 ;  /* 0x01e00000081879f3 */ /* 0x000fe20008000818 */
        /* <DEDUP_REMOVED lines=63> */
[----:B---3--:R-:W-:Y:S02]  /*a2a0*/  IADD3 R181, P1, R181, UR12, RZ ;  /* 0x0000000cb5b57c10 */ /* 0x008fe4000ff3e0ff */
[----:B------:R-:W-:Y:S02]  /*a2b0*/  IADD3.X R242, R242, UR13, RZ, P2, !PT ;  /* 0x0000000df2f27c10 */ /* 0x000fe400097fe4ff */
[----:B-----5:R-:W-:Y:S02]  /*a2c0*/  IADD3 R187, P2, R187, UR12, RZ ;  /* 0x0000000cbbbb7c10 */ /* 0x020fe4000ff5e0ff */
[----:B------:R-:W-:Y:S02]  /*a2d0*/  IADD3.X R244, R244, UR13, RZ, P3, !PT ;  /* 0x0000000df4f47c10 */ /* 0x000fe40009ffe4ff */
[----:B------:R-:W-:Y:S02]  /*a2e0*/  IADD3 R156, P3, R156, UR12, RZ ;  /* 0x0000000c9c9c7c10 */ /* 0x000fe4000ff7e0ff */
[----:B------:R-:W-:-:S02]  /*a2f0*/  IADD3.X R246, R246, UR13, RZ, P4, !PT ;  /* 0x0000000df6f67c10 */ /* 0x000fc4000a7fe4ff */
[----:B------:R-:W-:Y:S02]  /*a300*/  IADD3 R152, P4, R152, UR12, RZ ;  /* 0x0000000c98987c10 */ /* 0x000fe4000ff9e0ff */
[----:B------:R-:W-:Y:S01]  /*a310*/  IADD3.X R248, R248, UR13, RZ, P5, !PT ;  /* 0x0000000df8f87c10 */ /* 0x000fe2000affe4ff */
[----:B------:R-:W-:Y:S01]  /*a320*/  STL [R1], R181 ;  /* 0x000000b501007387 */ /* 0x000fe20000100800 */
[----:B------:R-:W-:Y:S02]  /*a330*/  IADD3 R148, P5, R148, UR12, RZ ;  /* 0x0000000c94947c10 */ /* 0x000fe4000ffbe0ff */
[----:B------:R-:W-:Y:S01]  /*a340*/  IADD3.X R250, R250, UR13, RZ, P6, !PT ;  /* 0x0000000dfafa7c10 */ /* 0x000fe2000b7fe4ff */
[----:B------:R-:W-:Y:S01]  /*a350*/  STL [R1+0x8], R187 ;  /* 0x000008bb01007387 */ /* 0x000fe20000100800 */
[----:B------:R-:W-:Y:S02]  /*a360*/  IADD3 R135, P6, R135, UR12, RZ ;  /* 0x0000000c87877c10 */ /* 0x000fe4000ffde0ff */
[----:B------:R-:W-:Y:S01]  /*a370*/  IADD3.X R252, R252, UR13, RZ, P1, !PT ;  /* 0x0000000dfcfc7c10 */ /* 0x000fe20008ffe4ff */
[----:B------:R-:W-:Y:S01]  /*a380*/  STL [R1+0x10], R156 ;  /* 0x0000109c01007387 */ /* 0x000fe20000100800 */
[----:B------:R-:W-:-:S02]  /*a390*/  IADD3 R136, P1, R136, UR12, RZ ;  /* 0x0000000c88887c10 */ /* 0x000fc4000ff3e0ff */
[----:B------:R-:W-:Y:S01]  /*a3a0*/  IADD3.X R137, R137, UR13, RZ, P2, !PT ;  /* 0x0000000d89897c10 */ /* 0x000fe200097fe4ff */
[----:B------:R-:W-:Y:S01]  /*a3b0*/  STL [R1+0x18], R152 ;  /* 0x0000189801007387 */ /* 0x000fe20000100800 */
[----:B------:R-:W-:Y:S02]  /*a3c0*/  IADD3 R138, P2, R138, UR12, RZ ;  /* 0x0000000c8a8a7c10 */ /* 0x000fe4000ff5e0ff */
[----:B------:R-:W-:Y:S01]  /*a3d0*/  IADD3.X R139, R139, UR13, RZ, P3, !PT ;  /* 0x0000000d8b8b7c10 */ /* 0x000fe20009ffe4ff */
[----:B------:R-:W-:Y:S01]  /*a3e0*/  STL [R1+0x20], R148 ;  /* 0x0000209401007387 */ /* 0x000fe20000100800 */
[----:B------:R-:W-:Y:S02]  /*a3f0*/  IADD3 R191, P3, R191, UR12, RZ ;  /* 0x0000000cbfbf7c10 */ /* 0x000fe4000ff7e0ff */
[----:B------:R-:W-:Y:S01]  /*a400*/  IADD3.X R141, R141, UR13, RZ, P4, !PT ;  /* 0x0000000d8d8d7c10 */ /* 0x000fe2000a7fe4ff */
[----:B------:R-:W-:Y:S01]  /*a410*/  STL [R1+0x28], R135 ;  /* 0x0000288701007387 */ /* 0x000fe20000100800 */
[----:B------:R-:W-:-:S03]  /*a420*/  IADD3 R142, P4, R142, UR12, RZ ;  /* 0x0000000c8e8e7c10 */ /* 0x000fc6000ff9e0ff */
[----:B------:R-:W-:Y:S01]  /*a430*/  STL [R1+0x30], R136 ;  /* 0x0000308801007387 */ /* 0x000fe20000100800 */
[----:B------:R-:W-:-:S03]  /*a440*/  IADD3.X R143, R143, UR13, RZ, P5, !PT ;  /* 0x0000000d8f8f7c10 */ /* 0x000fc6000affe4ff */
[----:B------:R-:W-:Y:S01]  /*a450*/  STL [R1+0x4], R137 ;  /* 0x0000048901007387 */ /* 0x000fe20000100800 */
[----:B------:R-:W-:-:S03]  /*a460*/  IADD3 R144, P5, R144, UR12, RZ ;  /* 0x0000000c90907c10 */ /* 0x000fc6000ffbe0ff */
[----:B------:R-:W-:Y:S01]  /*a470*/  STL [R1+0x38], R138 ;  /* 0x0000388a01007387 */ /* 0x000fe20000100800 */
[----:B------:R-:W-:-:S03]  /*a480*/  IADD3.X R145, R145, UR13, RZ, P6, !PT ;  /* 0x0000000d91917c10 */ /* 0x000fc6000b7fe4ff */
[----:B------:R-:W-:Y:S01]  /*a490*/  STL [R1+0xc], R139 ;  /* 0x00000c8b01007387 */ /* 0x000fe20000100800 */
[----:B------:R-:W-:-:S03]  /*a4a0*/  IADD3.X R129, R129, UR13, RZ, P1, !PT ;  /* 0x0000000d81817c10 */ /* 0x000fc60008ffe4ff */
[----:B------:R-:W-:Y:S01]  /*a4b0*/  STL [R1+0x40], R191 ;  /* 0x000040bf01007387 */ /* 0x000fe20000100800 */
[----:B------:R-:W-:-:S03]  /*a4c0*/  IADD3.X R0, R0, UR13, RZ, P4, !PT ;  /* 0x0000000d00007c10 */ /* 0x000fc6000a7fe4ff */
[----:B------:R-:W-:Y:S04]  /*a4d0*/  STL [R1+0x14], R141 ;  /* 0x0000148d01007387 */ /* 0x000fe80000100800 */
[----:B------:R-:W-:Y:S04]  /*a4e0*/  STL [R1+0x48], R142 ;  /* 0x0000488e01007387 */ /* 0x000fe80000100800 */
[----:B------:R-:W-:Y:S04]  /*a4f0*/  STL [R1+0x1c], R143 ;  /* 0x00001c8f01007387 */ /* 0x000fe80000100800 */
[----:B------:R-:W-:Y:S04]  /*a500*/  STL [R1+0x50], R144 ;  /* 0x0000509001007387 */ /* 0x000fe80000100800 */
[----:B------:R-:W-:Y:S04]  /*a510*/  STL [R1+0x24], R145 ;  /* 0x0000249101007387 */ /* 0x000fe80000100800 */
[----:B------:R-:W-:Y:S04]  /*a520*/  STL [R1+0x2c], R129 ;  /* 0x00002c8101007387 */ /* 0x000fe80000100800 */
[----:B------:R1:W-:Y:S01]  /*a530*/  STL [R1+0x44], R0 ;  /* 0x0000440001007387 */ /* 0x0003e20000100800 */
[----:B------:R-:W-:Y:S01]  /*a540*/  IADD3.X R158, R158, UR13, RZ, P2, !PT ;  /* 0x0000000d9e9e7c10 */ /* 0x000fe200097fe4ff */
[----:B-1----:R-:W1:Y:S01]  /*a550*/  S2R R0, SR_TID.X ;  /* 0x0000000000007919 */ /* 0x002e620000002100 */
[----:B------:R-:W-:Y:S01]  /*a560*/  IADD3.X R159, R159, UR13, RZ, P3, !PT ;  /* 0x0000000d9f9f7c10 */ /* 0x000fe20009ffe4ff */
[----:B0-----:R-:W-:Y:S01]  /*a570*/  IMAD.SHL.U32 R117, R117, 0x80, RZ ;  /* 0x0000008075757824 */ /* 0x001fe200078e00ff */
[----:B------:R-:W-:Y:S01]  /*a580*/  IADD3.X R193, R193, UR13, RZ, P5, !PT ;  /* 0x0000000dc1c17c10 */ /* 0x000fe2000affe4ff */
[----:B------:R0:W-:Y:S01]  /*a590*/  STL [R1+0x34], R158 ;  /* 0x0000349e01007387 */ /* 0x0001e20000100800 */
[----:B------:R-:W-:-:S02]  /*a5a0*/  VIADD R3, R3, 0xffffffff ;  /* 0xffffffff03037836 */ /* 0x000fc40000000000 */
[C---:B------:R-:W-:Y:S01]  /*a5b0*/  IADD3 R90, P0, R117.reuse, R90, RZ ;  /* 0x0000005a755a7210 */ /* 0x040fe20007f1e0ff */
[----:B------:R0:W-:Y:S04]  /*a5c0*/  STL [R1+0x3c], R159 ;  /* 0x00003c9f01007387 */ /* 0x0001e80000100800 */
[----:B------:R0:W-:Y:S01]  /*a5d0*/  STL [R1+0x4c], R193 ;  /* 0x00004cc101007387 */ /* 0x0001e20000100800 */
[----:B------:R-:W-:Y:S02]  /*a5e0*/  LEA.HI.X.SX32 R2, R117, R2, 0x1, P0 ;  /* 0x0000000275027211 */ /* 0x000fe400000f0eff */
[----:B------:R-:W-:Y:S01]  /*a5f0*/  ISETP.NE.U32.AND P0, PT, R3, RZ, PT ;  /* 0x000000ff0300720c */ /* 0x000fe20003f05070 */
[----:B------:R-:W-:Y:S01]  /*a600*/  UIADD3 UR17, UR17, -0x80, URZ ;  /* 0xffffff8011117890 */ /* 0x000fe2000fffe03f */
[----:B------:R-:W-:-:S02]  /*a610*/  WARPGROUP.DEPBAR.LE gsb0, 0x0 ;  /* 0x00008000000079c5 */ /* 0x000fc40000010000 */
[----:B-1----:R-:W-:-:S04]  /*a620*/  SHF.R.U32.HI R0, RZ, 0x7, R0 ;  /* 0x00000007ff007819 */ /* 0x002fc80000011600 */
[----:B------:R-:W-:-:S05]  /*a630*/  SGXT.U32 R0, R0, 0x1 ;  /* 0x000000010000781a */ /* 0x000fca0000000000 */
[----:B0-----:R-:W-:Y:S05]  /*a640*/  @P0 BRA `(.L_x_2) ;  /* 0xffffffb400240947 */ /* 0x001fea000383ffff */
.L_x_1:
[----:B------:R-:W2:Y:S01]  /*a650*/  LDL.LU R118, [R1+0x15c] ;  /* 0x00015c0001767983 */ /* 0x000ea20000300800 */
[----:B------:R-:W-:Y:S01]  /*a660*/  F2FP.SATFINITE.E4M3.F32.PACK_AB_MERGE_C R24, R25, R24, RZ ;  /* 0x000000181918723e */ /* 0x000fe200048070ff */
[----:B------:R-:W-:Y:S01]  /*a670*/  ULDC UR4, c[0x0][0x244] ;  /* 0x0000910000047ab9 */ /* 0x000fe20000000800 */
[----:B------:R-:W-:Y:S01]  /*a680*/  F2FP.SATFINITE.E4M3.F32.PACK_AB_MERGE_C R28, R29, R28, RZ ;  /* 0x0000001c1d1c723e */ /* 0x000fe200048070ff */
[----:B------:R-:W3:Y:S01]  /*a690*/  LDL.LU R88, [R1+0x140] ;  /* 0x0001400001587983 */ /* 0x000ee20000300800 */
[----:B------:R-:W-:Y:S01]  /*a6a0*/  F2FP.SATFINITE.E4M3.F32.PACK_AB_MERGE_C R32, R33, R32, RZ ;  /* 0x000000202120723e */ /* 0x000fe200048070ff */
[----:B------:R-:W-:Y:S01]  /*a6b0*/  ULDC.64 UR6, c[0x0][0x228] ;  /* 0x00008a0000067ab9 */ /* 0x000fe20000000a00 */
[----:B------:R-:W-:Y:S01]  /*a6c0*/  F2FP.SATFINITE.E4M3.F32.PACK_AB_MERGE_C R26, R27, R26, RZ ;  /* 0x0000001a1b1a723e */ /* 0x000fe200048070ff */
[----:B------:R-:W1:Y:S01]  /*a6d0*/  S2R R117, SR_TID.X ;  /* 0x0000000000757919 */ /* 0x000e620000002100 */
[----:B------:R-:W-:Y:S02]  /*a6e0*/  F2FP.SATFINITE.E4M3.F32.PACK_AB_MERGE_C R30, R31, R30, RZ ;  /* 0x0000001e1f1e723e */ /* 0x000fe400048070ff */
[----:B------:R-:W-:Y:S01]  /*a6f0*/  F2FP.SATFINITE.E4M3.F32.PACK_AB_MERGE_C R34, R35, R34, RZ ;  /* 0x000000222322723e */ /* 0x000fe200048070ff */
[----:B0-----:R-:W4:Y:S01]  /*a700*/  LDL.LU R89, [R1+0x158] ;  /* 0x0001580001597983 */ /* 0x001f220000300800 */
[----:B------:R-:W-:-:S02]  /*a710*/  LOP3.LUT R24, R24, 0xffff, RZ, 0xc0, !PT ;  /* 0x0000ffff18187812 */ /* 0x000fc400078ec0ff */
[----:B------:R-:W-:Y:S02]  /*a720*/  LOP3.LUT R15, R28, 0xffff, RZ, 0xc0, !PT ;  /* 0x0000ffff1c0f7812 */ /* 0x000fe400078ec0ff */
[----:B------:R-:W-:Y:S02]  /*a730*/  LOP3.LUT R32, R32, 0xffff, RZ, 0xc0, !PT ;  /* 0x0000ffff20207812 */ /* 0x000fe400078ec0ff */
[----:B------:R-:W-:Y:S02]  /*a740*/  F2FP.SATFINITE.E4M3.F32.PACK_AB_MERGE_C R40, R41, R40, RZ ;  /* 0x000000282928723e */ /* 0x000fe400048070ff */
[----:B------:R-:W-:Y:S02]  /*a750*/  F2FP.SATFINITE.E4M3.F32.PACK_AB_MERGE_C R44, R45, R44, RZ ;  /* 0x0000002c2d2c723e */ /* 0x000fe400048070ff */
[----:B------:R-:W-:Y:S02]  /*a760*/  F2FP.SATFINITE.E4M3.F32.PACK_AB_MERGE_C R48, R49, R48, RZ ;  /* 0x000000303130723e */ /* 0x000fe400048070ff */
[----:B------:R-:W-:-:S02]  /*a770*/  LOP3.LUT R26, R26, 0xffff, RZ, 0xc0, !PT ;  /* 0x0000ffff1a1a7812 */ /* 0x000fc400078ec0ff */
[----:B------:R-:W-:Y:S02]  /*a780*/  F2FP.SATFINITE.E4M3.F32.PACK_AB_MERGE_C R42, R43, R42, RZ ;  /* 0x0000002a2b2a723e */ /* 0x000fe400048070ff */
[----:B------:R-:W-:Y:S02]  /*a790*/  F2FP.SATFINITE.E4M3.F32.PACK_AB_MERGE_C R46, R47, R46, RZ ;  /* 0x0000002e2f2e723e */ /* 0x000fe400048070ff */
[----:B------:R-:W-:Y:S02]  /*a7a0*/  F2FP.SATFINITE.E4M3.F32.PACK_AB_MERGE_C R50, R51, R50, RZ ;  /* 0x000000323332723e */ /* 0x000fe400048070ff */
[----:B------:R-:W-:Y:S02]  /*a7b0*/  F2FP.SATFINITE.E4M3.F32.PACK_AB_MERGE_C R56, R57, R56, RZ ;  /* 0x000000383938723e */ /* 0x000fe400048070ff */
[----:B------:R-:W-:Y:S02]  /*a7c0*/  F2FP.SATFINITE.E4M3.F32.PACK_AB_MERGE_C R58, R59, R58, RZ ;  /* 0x0000003a3b3a723e */ /* 0x000fe400048070ff */
[----:B------:R-:W-:-:S02]  /*a7d0*/  F2FP.SATFINITE.E4M3.F32.PACK_AB_MERGE_C R60, R61, R60, RZ ;  /* 0x0000003c3d3c723e */ /* 0x000fc400048070ff */
[----:B------:R-:W-:Y:S01]  /*a7e0*/  F2FP.SATFINITE.E4M3.F32.PACK_AB_MERGE_C R62, R63, R62, RZ ;  /* 0x0000003e3f3e723e */ /* 0x000fe200048070ff */
[----:B-1----:R-:W-:Y:S01]  /*a7f0*/  IMAD.SHL.U32 R0, R117, 0x100, RZ ;  /* 0x0000010075007824 */ /* 0x002fe200078e00ff */
[----:B------:R-:W-:Y:S02]  /*a800*/  F2FP.SATFINITE.E4M3.F32.PACK_AB_MERGE_C R64, R65, R64, RZ ;  /* 0x000000404140723e */ /* 0x000fe400048070ff */
[----:B------:R-:W-:Y:S02]  /*a810*/  F2FP.SATFINITE.E4M3.F32.PACK_AB_MERGE_C R66, R67, R66, RZ ;  /* 0x000000424342723e */ /* 0x000fe400048070ff */
[----:B------:R-:W-:Y:S02]  /*a820*/  LOP3.LUT R0, R0, 0x800, RZ, 0xc0, !PT ;  /* 0x0000080000007812 */ /* 0x000fe400078ec0ff */
[----:B------:R-:W-:Y:S02]  /*a830*/  LOP3.LUT R34, R34, 0xffff, RZ, 0xc0, !PT ;  /* 0x0000ffff22227812 */ /* 0x000fe400078ec0ff */
[----:B------:R-:W-:-:S02]  /*a840*/  LOP3.LUT R19, R30, 0xffff, RZ, 0xc0, !PT ;  /* 0x0000ffff1e137812 */ /* 0x000fc400078ec0ff */
[----:B------:R-:W-:Y:S02]  /*a850*/  PRMT R5, R32, 0x3340, R1 ;  /* 0x0000334020057816 */ /* 0x000fe40000000001 */
[----:B------:R-:W-:Y:S02]  /*a860*/  PRMT R2, R24, 0x3340, R15 ;  /* 0x0000334018027816 */ /* 0x000fe4000000000f */
[----:B------:R-:W-:Y:S02]  /*a870*/  LOP3.LUT R40, R40, 0xffff, RZ, 0xc0, !PT ;  /* 0x0000ffff28287812 */ /* 0x000fe400078ec0ff */
[----:B------:R-:W-:Y:S02]  /*a880*/  LOP3.LUT R23, R44, 0xffff, RZ, 0xc0, !PT ;  /* 0x0000ffff2c177812 */ /* 0x000fe400078ec0ff */
[----:B------:R-:W-:Y:S02]  /*a890*/  LOP3.LUT R48, R48, 0xffff, RZ, 0xc0, !PT ;  /* 0x0000ffff30307812 */ /* 0x000fe400078ec0ff */
[----:B------:R-:W-:-:S02]  /*a8a0*/  PRMT R7, R34, 0x3340, R1 ;  /* 0x0000334022077816 */ /* 0x000fc40000000001 */
[----:B------:R-:W-:Y:S02]  /*a8b0*/  PRMT R4, R26, 0x3340, R19 ;  /* 0x000033401a047816 */ /* 0x000fe40000000013 */
[----:B------:R-:W-:Y:S02]  /*a8c0*/  F2FP.SATFINITE.E4M3.F32.PACK_AB_MERGE_C R36, R37, R36, RZ ;  /* 0x000000242524723e */ /* 0x000fe400048070ff */
[----:B------:R-:W-:Y:S02]  /*a8d0*/  LOP3.LUT R42, R42, 0xffff, RZ, 0xc0, !PT ;  /* 0x0000ffff2a2a7812 */ /* 0x000fe400078ec0ff */
[----:B------:R-:W-:Y:S02]  /*a8e0*/  LOP3.LUT R31, R46, 0xffff, RZ, 0xc0, !PT ;  /* 0x0000ffff2e1f7812 */ /* 0x000fe400078ec0ff */
[----:B------:R-:W-:Y:S02]  /*a8f0*/  LOP3.LUT R50, R50, 0xffff, RZ, 0xc0, !PT ;  /* 0x0000ffff32327812 */ /* 0x000fe400078ec0ff */
[----:B------:R-:W-:-:S02]  /*a900*/  PRMT R9, R2, 0x5410, R5 ;  /* 0x0000541002097816 */ /* 0x000fc40000000005 */
[----:B------:R-:W-:Y:S02]  /*a910*/  LOP3.LUT R56, R56, 0xffff, RZ, 0xc0, !PT ;  /* 0x0000ffff38387812 */ /* 0x000fe400078ec0ff */
[----:B------:R-:W-:Y:S02]  /*a920*/  LOP3.LUT R58, R58, 0xffff, RZ, 0xc0, !PT ;  /* 0x0000ffff3a3a7812 */ /* 0x000fe400078ec0ff */
[----:B------:R-:W-:Y:S02]  /*a930*/  LOP3.LUT R35, R60, 0xffff, RZ, 0xc0, !PT ;  /* 0x0000ffff3c237812 */ /* 0x000fe400078ec0ff */
[----:B------:R-:W-:Y:S02]  /*a940*/  LOP3.LUT R37, R62, 0xffff, RZ, 0xc0, !PT ;  /* 0x0000ffff3e257812 */ /* 0x000fe400078ec0ff */
[----:B------:R-:W-:Y:S02]  /*a950*/  LOP3.LUT R64, R64, 0xffff, RZ, 0xc0, !PT ;  /* 0x0000ffff40407812 */ /* 0x000fe400078ec0ff */
[----:B------:R-:W-:-:S02]  /*a960*/  LOP3.LUT R66, R66, 0xffff, RZ, 0xc0, !PT ;  /* 0x0000ffff42427812 */ /* 0x000fc400078ec0ff */
[----:B------:R-:W-:Y:S02]  /*a970*/  F2FP.SATFINITE.E4M3.F32.PACK_AB_MERGE_C R74, R75, R74, RZ ;  /* 0x0000004a4b4a723e */ /* 0x000fe400048070ff */
[----:B------:R-:W-:Y:S02]  /*a980*/  F2FP.SATFINITE.E4M3.F32.PACK_AB_MERGE_C R78, R79, R78, RZ ;  /* 0x0000004e4f4e723e */ /* 0x000fe400048070ff */
[----:B------:R-:W-:Y:S02]  /*a990*/  F2FP.SATFINITE.E4M3.F32.PACK_AB_MERGE_C R82, R83, R82, RZ ;  /* 0x000000525352723e */ /* 0x000fe400048070ff */
[----:B------:R-:W-:Y:S02]  /*a9a0*/  PRMT R2, R40, 0x3340, R23 ;  /* 0x0000334028027816 */ /* 0x000fe40000000017 */
[----:B------:R-:W-:Y:S02]  /*a9b0*/  PRMT R13, R4, 0x5410, R7 ;  /* 0x00005410040d7816 */ /* 0x000fe40000000007 */
[----:B------:R-:W-:-:S02]  /*a9c0*/  PRMT R5, R50, 0x3340, R1 ;  /* 0x0000334032057816 */ /* 0x000fc40000000001 */
[----:B------:R-:W-:Y:S02]  /*a9d0*/  PRMT R4, R42, 0x3340, R31 ;  /* 0x000033402a047816 */ /* 0x000fe4000000001f */
[--C-:B------:R-:W-:Y:S02]  /*a9e0*/  PRMT R7, R64, 0x3340, R1.reuse ;  /* 0x0000334040077816 */ /* 0x100fe40000000001 */
[----:B------:R-:W-:Y:S02]  /*a9f0*/  PRMT R11, R66, 0x3340, R1 ;  /* 0x00003340420b7816 */ /* 0x000fe40000000001 */
[----:B------:R-:W-:Y:S02]  /*aa00*/  PRMT R6, R56, 0x3340, R35 ;  /* 0x0000334038067816 */ /* 0x000fe40000000023 */
[----:B------:R-:W-:Y:S02]  /*aa10*/  PRMT R8, R58, 0x3340, R37 ;  /* 0x000033403a087816 */ /* 0x000fe40000000025 */
[----:B------:R-:W-:-:S02]  /*aa20*/  F2FP.SATFINITE.E4M3.F32.PACK_AB_MERGE_C R72, R73, R72, RZ ;  /* 0x000000484948723e */ /* 0x000fc400048070ff */
[----:B------:R-:W-:Y:S02]  /*aa30*/  F2FP.SATFINITE.E4M3.F32.PACK_AB_MERGE_C R76, R77, R76, RZ ;  /* 0x0000004c4d4c723e */ /* 0x000fe400048070ff */
[----:B------:R-:W-:Y:S02]  /*aa40*/  F2FP.SATFINITE.E4M3.F32.PACK_AB_MERGE_C R80, R81, R80, RZ ;  /* 0x000000505150723e */ /* 0x000fe400048070ff */
[----:B------:R-:W-:Y:S02]  /*aa50*/  LOP3.LUT R74, R74, 0xffff, RZ, 0xc0, !PT ;  /* 0x0000ffff4a4a7812 */ /* 0x000fe400078ec0ff */
[----:B------:R-:W-:Y:S02]  /*aa60*/  LOP3.LUT R41, R78, 0xffff, RZ, 0xc0, !PT ;  /* 0x0000ffff4e297812 */ /* 0x000fe400078ec0ff */
[----:B------:R-:W-:Y:S02]  /*aa70*/  LOP3.LUT R82, R82, 0xffff, RZ, 0xc0, !PT ;  /* 0x0000ffff52527812 */ /* 0x000fe400078ec0ff */
[----:B------:R-:W-:-:S02]  /*aa80*/  PRMT R21, R4, 0x5410, R5 ;  /* 0x0000541004157816 */ /* 0x000fc40000000005 */
[----:B------:R-:W-:Y:S02]  /*aa90*/  F2FP.SATFINITE.E4M3.F32.PACK_AB_MERGE_C R38, R39, R38, RZ ;  /* 0x000000262726723e */ /* 0x000fe400048070ff */
[----:B------:R-:W-:Y:S02]  /*aaa0*/  PRMT R25, R6, 0x5410, R7 ;  /* 0x0000541006197816 */ /* 0x000fe40000000007 */
[----:B------:R-:W-:Y:S02]  /*aab0*/  PRMT R27, R8, 0x5410, R11 ;  /* 0x00005410081b7816 */ /* 0x000fe4000000000b */
[----:B------:R-:W-:Y:S02]  /*aac0*/  SHF.R.U32.HI R4, RZ, 0x8, R32 ;  /* 0x00000008ff047819 */ /* 0x000fe40000011620 */
[----:B------:R-:W-:Y:S02]  /*aad0*/  LOP3.LUT R72, R72, 0xffff, RZ, 0xc0, !PT ;  /* 0x0000ffff48487812 */ /* 0x000fe400078ec0ff */
[----:B------:R-:W-:-:S02]  /*aae0*/  LOP3.LUT R39, R76, 0xffff, RZ, 0xc0, !PT ;  /* 0x0000ffff4c277812 */ /* 0x000fc400078ec0ff */
[----:B------:R-:W-:Y:S02]  /*aaf0*/  LOP3.LUT R80, R80, 0xffff, RZ, 0xc0, !PT ;  /* 0x0000ffff50507812 */ /* 0x000fe400078ec0ff */
[----:B------:R-:W-:Y:S02]  /*ab00*/  PRMT R8, R82, 0x3340, R1 ;  /* 0x0000334052087816 */ /* 0x000fe40000000001 */
[----:B------:R-:W-:Y:S02]  /*ab10*/  PRMT R7, R74, 0x3340, R41 ;  /* 0x000033404a077816 */ /* 0x000fe40000000029 */
[----:B------:R-:W-:Y:S02]  /*ab20*/  LOP3.LUT R4, R4, 0xffff, RZ, 0xc0, !PT ;  /* 0x0000ffff04047812 */ /* 0x000fe400078ec0ff */
[----:B------:R-:W-:Y:S02]  /*ab30*/  PRMT R6, R80, 0x3340, R1 ;  /* 0x0000334050067816 */ /* 0x000fe40000000001 */
[----:B------:R-:W-:-:S02]  /*ab40*/  PRMT R5, R72, 0x3340, R39 ;  /* 0x0000334048057816 */ /* 0x000fc40000000027 */
[----:B------:R-:W-:Y:S02]  /*ab50*/  PRMT R33, R7, 0x5410, R8 ;  /* 0x0000541007217816 */ /* 0x000fe40000000008 */
[----:B------:R-:W-:Y:S02]  /*ab60*/  PRMT R11, R4, 0x3340, R1 ;  /* 0x00003340040b7816 */ /* 0x000fe40000000001 */
[----:B------:R-:W-:Y:S02]  /*ab70*/  PRMT R29, R5, 0x5410, R6 ;  /* 0x00005410051d7816 */ /* 0x000fe40000000006 */
[----:B------:R-:W-:Y:S02]  /*ab80*/  SHF.R.U32.HI R4, RZ, 0x8, R34 ;  /* 0x00000008ff047819 */ /* 0x000fe40000011622 */
[----:B------:R-:W-:Y:S02]  /*ab90*/  SHF.R.U32.HI R6, RZ, 0x8, R23 ;  /* 0x00000008ff067819 */ /* 0x000fe40000011617 */
[----:B------:R-:W-:-:S02]  /*aba0*/  SHF.R.U32.HI R5, RZ, 0x8, R40 ;  /* 0x00000008ff057819 */ /* 0x000fc40000011628 */
[----:B------:R-:W-:Y:S02]  /*abb0*/  LOP3.LUT R4, R4, 0xffff, RZ, 0xc0, !PT ;  /* 0x0000ffff04047812 */ /* 0x000fe400078ec0ff */
[----:B------:R-:W-:Y:S02]  /*abc0*/  LOP3.LUT R10, R6, 0xffff, RZ, 0xc0, !PT ;  /* 0x0000ffff060a7812 */ /* 0x000fe400078ec0ff */
[----:B------:R-:W-:Y:S02]  /*abd0*/  SHF.R.U32.HI R7, RZ, 0x8, R48 ;  /* 0x00000008ff077819 */ /* 0x000fe40000011630 */
[----:B------:R-:W-:Y:S02]  /*abe0*/  LOP3.LUT R5, R5, 0xffff, RZ, 0xc0, !PT ;  /* 0x0000ffff05057812 */ /* 0x000fe400078ec0ff */
[----:B------:R-:W-:Y:S02]  /*abf0*/  LOP3.LUT R7, R7, 0xffff, RZ, 0xc0, !PT ;  /* 0x0000ffff07077812 */ /* 0x000fe400078ec0ff */
[----:B------:R-:W-:-:S02]  /*ac00*/  PRMT R14, R5, 0x3340, R10 ;  /* 0x00003340050e7816 */ /* 0x000fc4000000000a */
[----:B------:R-:W-:Y:S02]  /*ac10*/  LOP3.LUT R36, R36, 0xffff, RZ, 0xc0, !PT ;  /* 0x0000ffff24247812 */ /* 0x000fe400078ec0ff */
[----:B------:R-:W-:Y:S02]  /*ac20*/  LOP3.LUT R38, R38, 0xffff, RZ, 0xc0, !PT ;  /* 0x0000ffff26267812 */ /* 0x000fe400078ec0ff */
[----:B------:R-:W-:Y:S02]  /*ac30*/  F2FP.SATFINITE.E4M3.F32.PACK_AB_MERGE_C R52, R53, R52, RZ ;  /* 0x000000343534723e */ /* 0x000fe400048070ff */
[----:B------:R-:W-:Y:S02]  /*ac40*/  F2FP.SATFINITE.E4M3.F32.PACK_AB_MERGE_C R54, R55, R54, RZ ;  /* 0x000000363736723e */ /* 0x000fe400048070ff */
[----:B------:R-:W-:Y:S02]  /*ac50*/  LOP3.LUT R52, R52, 0xffff, RZ, 0xc0, !PT ;  /* 0x0000ffff34347812 */ /* 0x000fe400078ec0ff */
[----:B------:R-:W-:-:S02]  /*ac60*/  LOP3.LUT R54, R54, 0xffff, RZ, 0xc0, !PT ;  /* 0x0000ffff36367812 */ /* 0x000fc400078ec0ff */
[----:B------:R-:W-:Y:S02]  /*ac70*/  F2FP.SATFINITE.E4M3.F32.PACK_AB_MERGE_C R68, R69, R68, RZ ;  /* 0x000000444544723e */ /* 0x000fe400048070ff */
[----:B------:R-:W-:Y:S02]  /*ac80*/  F2FP.SATFINITE.E4M3.F32.PACK_AB_MERGE_C R70, R71, R70, RZ ;  /* 0x000000464746723e */ /* 0x000fe400048070ff */
[----:B------:R-:W-:Y:S02]  /*ac90*/  F2FP.SATFINITE.E4M3.F32.PACK_AB_MERGE_C R84, R85, R84, RZ ;  /* 0x000000545554723e */ /* 0x000fe400048070ff */
[----:B--2---:R-:W-:Y:S01]  /*aca0*/  IADD3 R3, R0, UR16, R118 ;  /* 0x0000001000037c10 */ /* 0x004fe2000fffe076 */
[----:B------:R-:W-:-:S05]  /*acb0*/  IMAD.SHL.U32 R0, R117, 0x8, RZ ;  /* 0x0000000875007824 */ /* 0x000fca00078e00ff */
[----:B------:R-:W-:-:S05]  /*acc0*/  LOP3.LUT R0, R0, 0x780, RZ, 0xc0, !PT ;  /* 0x0000078000007812 */ /* 0x000fca00078ec0ff */
[----:B------:R-:W-:Y:S01]  /*acd0*/  IMAD.IADD R0, R0, 0x1, R3 ;  /* 0x0000000100007824 */ /* 0x000fe200078e0203 */
[----:B------:R-:W-:-:S04]  /*ace0*/  PRMT R3, R48, 0x3340, R1 ;  /* 0x0000334030037816 */ /* 0x000fc80000000001 */
[----:B------:R-:W-:Y:S02]  /*acf0*/  PRMT R17, R2, 0x5410, R3 ;  /* 0x0000541002117816 */ /* 0x000fe40000000003 */
[----:B------:R-:W-:Y:S02]  /*ad00*/  SHF.R.U32.HI R2, RZ, 0x8, R24 ;  /* 0x00000008ff027819 */ /* 0x000fe40000011618 */
[----:B------:R-:W-:Y:S02]  /*ad10*/  SHF.R.U32.HI R3, RZ, 0x8, R15 ;  /* 0x00000008ff037819 */ /* 0x000fe4000001160f */
[----:B------:R-:W-:Y:S02]  /*ad20*/  LOP3.LUT R2, R2, 0xffff, RZ, 0xc0, !PT ;  /* 0x0000ffff02027812 */ /* 0x000fe400078ec0ff */
[----:B------:R-:W-:-:S04]  /*ad30*/  LOP3.LUT R3, R3, 0xffff, RZ, 0xc0, !PT ;  /* 0x0000ffff03037812 */ /* 0x000fc800078ec0ff */
[----:B------:R-:W-:Y:S02]  /*ad40*/  PRMT R8, R2, 0x3340, R3 ;  /* 0x0000334002087816 */ /* 0x000fe40000000003 */
[----:B------:R-:W-:Y:S02]  /*ad50*/  SHF.R.U32.HI R2, RZ, 0x8, R26 ;  /* 0x00000008ff027819 */ /* 0x000fe4000001161a */
[----:B------:R-:W-:Y:S02]  /*ad60*/  SHF.R.U32.HI R3, RZ, 0x8, R19 ;  /* 0x00000008ff037819 */ /* 0x000fe40000011613 */
[----:B------:R-:W-:Y:S02]  /*ad70*/  LOP3.LUT R2, R2, 0xffff, RZ, 0xc0, !PT ;  /* 0x0000ffff02027812 */ /* 0x000fe400078ec0ff */
[----:B------:R-:W-:Y:S02]  /*ad80*/  LOP3.LUT R3, R3, 0xffff, RZ, 0xc0, !PT ;  /* 0x0000ffff03037812 */ /* 0x000fe400078ec0ff */
[----:B------:R-:W-:-:S02]  /*ad90*/  PRMT R15, R4, 0x3340, R1 ;  /* 0x00003340040f7816 */ /* 0x000fc40000000001 */
[----:B------:R-:W-:Y:S02]  /*ada0*/  PRMT R6, R2, 0x3340, R3 ;  /* 0x0000334002067816 */ /* 0x000fe40000000003 */
[----:B------:R-:W-:Y:S02]  /*adb0*/  SHF.R.U32.HI R3, RZ, 0x8, R31 ;  /* 0x00000008ff037819 */ /* 0x000fe4000001161f */
[----:B------:R-:W-:Y:S02]  /*adc0*/  SHF.R.U32.HI R2, RZ, 0x8, R42 ;  /* 0x00000008ff027819 */ /* 0x000fe4000001162a */
[----:B------:R-:W-:Y:S02]  /*add0*/  SHF.R.U32.HI R4, RZ, 0x8, R50 ;  /* 0x00000008ff047819 */ /* 0x000fe40000011632 */
[----:B------:R-:W-:Y:S02]  /*ade0*/  LOP3.LUT R5, R3, 0xffff, RZ, 0xc0, !PT ;  /* 0x0000ffff03057812 */ /* 0x000fe400078ec0ff */
[----:B------:R-:W-:-:S02]  /*adf0*/  LOP3.LUT R10, R2, 0xffff, RZ, 0xc0, !PT ;  /* 0x0000ffff020a7812 */ /* 0x000fc400078ec0ff */
[----:B------:R-:W-:Y:S02]  /*ae00*/  LOP3.LUT R4, R4, 0xffff, RZ, 0xc0, !PT ;  /* 0x0000ffff04047812 */ /* 0x000fe400078ec0ff */
[----:B------:R-:W-:Y:S02]  /*ae10*/  PRMT R19, R7, 0x3340, R12 ;  /* 0x0000334007137816 */ /* 0x000fe4000000000c */
[----:B------:R-:W-:Y:S02]  /*ae20*/  PRMT R15, R6, 0x5410, R15 ;  /* 0x00005410060f7816 */ /* 0x000fe4000000000f */
[----:B------:R-:W-:Y:S02]  /*ae30*/  PRMT R16, R10, 0x3340, R5 ;  /* 0x000033400a107816 */ /* 0x000fe40000000005 */
[----:B------:R-:W-:Y:S02]  /*ae40*/  SHF.R.U32.HI R6, RZ, 0x8, R64 ;  /* 0x00000008ff067819 */ /* 0x000fe40000011640 */
[----:B------:R-:W-:-:S02]  /*ae50*/  SHF.R.U32.HI R7, RZ, 0x8, R66 ;  /* 0x00000008ff077819 */ /* 0x000fc40000011642 */
[----:B------:R-:W-:Y:S02]  /*ae60*/  PRMT R5, R8, 0x5410, R11 ;  /* 0x0000541008057816 */ /* 0x000fe4000000000b */
[----:B------:R-:W-:Y:S02]  /*ae70*/  PRMT R23, R4, 0x3340, R1 ;  /* 0x0000334004177816 */ /* 0x000fe40000000001 */
[--C-:B------:R-:W-:Y:S02]  /*ae80*/  PRMT R4, R9, 0x4210, R36.reuse ;  /* 0x0000421009047816 */ /* 0x100fe40000000024 */
[----:B------:R-:W-:Y:S02]  /*ae90*/  LOP3.LUT R8, R6, 0xffff, RZ, 0xc0, !PT ;  /* 0x0000ffff06087812 */ /* 0x000fe400078ec0ff */
[----:B------:R-:W-:Y:S02]  /*aea0*/  LOP3.LUT R9, R7, 0xffff, RZ, 0xc0, !PT ;  /* 0x0000ffff07097812 */ /* 0x000fe400078ec0ff */
[----:B------:R-:W-:-:S02]  /*aeb0*/  PRMT R5, R5, 0x5210, R36 ;  /* 0x0000521005057816 */ /* 0x000fc40000000024 */
[--C-:B------:R-:W-:Y:S02]  /*aec0*/  PRMT R6, R13, 0x4210, R38.reuse ;  /* 0x000042100d067816 */ /* 0x100fe40000000026 */
[----:B------:R-:W-:Y:S01]  /*aed0*/  PRMT R7, R15, 0x5210, R38 ;  /* 0x000052100f077816 */ /* 0x000fe20000000026 */
[----:B------:R-:W-:Y:S01]  /*aee0*/  BAR.SYNC.DEFER_BLOCKING 0x0 ;  /* 0x0000000000007b1d */ /* 0x000fe20000010000 */
[----:B------:R-:W-:Y:S02]  /*aef0*/  SHF.R.U32.HI R3, RZ, 0x8, R35 ;  /* 0x00000008ff037819 */ /* 0x000fe40000011623 */
[----:B------:R-:W-:Y:S02]  /*af00*/  SHF.R.U32.HI R2, RZ, 0x8, R56 ;  /* 0x00000008ff027819 */ /* 0x000fe40000011638 */
[----:B------:R-:W-:Y:S02]  /*af10*/  LOP3.LUT R3, R3, 0xffff, RZ, 0xc0, !PT ;  /* 0x0000ffff03037812 */ /* 0x000fe400078ec0ff */
[----:B------:R-:W-:-:S04]  /*af20*/  LOP3.LUT R2, R2, 0xffff, RZ, 0xc0, !PT ;  /* 0x0000ffff02027812 */ /* 0x000fc800078ec0ff */
[----:B------:R-:W-:Y:S02]  /*af30*/  PRMT R18, R2, 0x3340, R3 ;  /* 0x0000334002127816 */ /* 0x000fe40000000003 */
[----:B------:R-:W-:Y:S01]  /*af40*/  SHF.R.U32.HI R3, RZ, 0x8, R37 ;  /* 0x00000008ff037819 */ /* 0x000fe20000011625 */
[----:B------:R-:W-:Y:S01]  /*af50*/  STSM.16.M88.4 [R0], R4 ;  /* 0x0000000400007844 */ /* 0x000fe20000000200 */
[----:B------:R-:W-:Y:S02]  /*af60*/  SHF.R.U32.HI R2, RZ, 0x8, R58 ;  /* 0x00000008ff027819 */ /* 0x000fe4000001163a */
[----:B------:R-:W-:Y:S02]  /*af70*/  LOP3.LUT R3, R3, 0xffff, RZ, 0xc0, !PT ;  /* 0x0000ffff03037812 */ /* 0x000fe400078ec0ff */
[----:B------:R-:W-:-:S04]  /*af80*/  LOP3.LUT R2, R2, 0xffff, RZ, 0xc0, !PT ;  /* 0x0000ffff02027812 */ /* 0x000fc800078ec0ff */
[----:B------:R-:W-:Y:S02]  /*af90*/  PRMT R15, R2, 0x3340, R3 ;  /* 0x00003340020f7816 */ /* 0x000fe40000000003 */
[----:B---3--:R-:W-:Y:S01]  /*afa0*/  LOP3.LUT R3, R88, 0xff0, RZ, 0xc0, !PT ;  /* 0x00000ff058037812 */ /* 0x008fe200078ec0ff */
[----:B------:R-:W-:Y:S01]  /*afb0*/  BAR.SYNC.DEFER_BLOCKING 0x0 ;  /* 0x0000000000007b1d */ /* 0x000fe20000010000 */
[----:B------:R-:W-:Y:S02]  /*afc0*/  PRMT R20, R9, 0x3340, R12 ;  /* 0x0000334009147816 */ /* 0x000fe4000000000c */
[----:B------:R-:W-:Y:S02]  /*afd0*/  SHF.R.U32.HI R2, RZ, 0x8, R72 ;  /* 0x00000008ff027819 */ /* 0x000fe40000011648 */
[----:B------:R-:W-:Y:S02]  /*afe0*/  SHF.R.U32.HI R9, RZ, 0x8, R39 ;  /* 0x00000008ff097819 */ /* 0x000fe40000011627 */
[----:B------:R-:W-:Y:S01]  /*aff0*/  SHF.R.U32.HI R11, RZ, 0x8, R80 ;  /* 0x00000008ff0b7819 */ /* 0x000fe20000011650 */
[----:B------:R-:W2:Y:S01]  /*b000*/  LDL.LU R88, [R1+0x154] ;  /* 0x0001540001587983 */ /* 0x000ea20000300800 */
[----:B------:R-:W-:-:S02]  /*b010*/  PRMT R13, R8, 0x3340, R1 ;  /* 0x00003340080d7816 */ /* 0x000fc40000000001 */
[----:B------:R-:W-:Y:S02]  /*b020*/  SHF.R.U32.HI R8, RZ, 0x8, R74 ;  /* 0x00000008ff087819 */ /* 0x000fe4000001164a */
[----:B------:R-:W-:Y:S01]  /*b030*/  SHF.R.U32.HI R10, RZ, 0x8, R41 ;  /* 0x00000008ff0a7819 */ /* 0x000fe20000011629 */
[----:B------:R-:W0:Y:S01]  /*b040*/  LDS.128 R4, [R3+UR16] ;  /* 0x0000001003047984 */ /* 0x000e220008000c00 */
[----:B------:R-:W-:Y:S02]  /*b050*/  LOP3.LUT R9, R9, 0xffff, RZ, 0xc0, !PT ;  /* 0x0000ffff09097812 */ /* 0x000fe400078ec0ff */
[----:B------:R-:W-:Y:S02]  /*b060*/  LOP3.LUT R2, R2, 0xffff, RZ, 0xc0, !PT ;  /* 0x0000ffff02027812 */ /* 0x000fe400078ec0ff */
[----:B------:R-:W-:Y:S02]  /*b070*/  LOP3.LUT R11, R11, 0xffff, RZ, 0xc0, !PT ;  /* 0x0000ffff0b0b7812 */ /* 0x000fe400078ec0ff */
[----:B------:R-:W-:-:S02]  /*b080*/  LOP3.LUT R10, R10, 0xffff, RZ, 0xc0, !PT ;  /* 0x0000ffff0a0a7812 */ /* 0x000fc400078ec0ff */
[----:B------:R-:W-:Y:S02]  /*b090*/  LOP3.LUT R35, R8, 0xffff, RZ, 0xc0, !PT ;  /* 0x0000ffff08237812 */ /* 0x000fe400078ec0ff */
[----:B------:R-:W-:Y:S02]  /*b0a0*/  PRMT R2, R2, 0x3340, R9 ;  /* 0x0000334002027816 */ /* 0x000fe40000000009 */
[----:B------:R-:W-:Y:S02]  /*b0b0*/  PRMT R31, R11, 0x3340, R22 ;  /* 0x000033400b1f7816 */ /* 0x000fe40000000016 */
[----:B------:R-:W-:Y:S02]  /*b0c0*/  PRMT R9, R14, 0x5410, R19 ;  /* 0x000054100e097816 */ /* 0x000fe40000000013 */
[----:B------:R-:W-:Y:S02]  /*b0d0*/  PRMT R11, R16, 0x5410, R23 ;  /* 0x00005410100b7816 */ /* 0x000fe40000000017 */
[----:B------:R-:W-:-:S02]  /*b0e0*/  PRMT R35, R35, 0x3340, R10 ;  /* 0x0000334023237816 */ /* 0x000fc4000000000a */
[--C-:B------:R-:W-:Y:S02]  /*b0f0*/  PRMT R8, R17, 0x4210, R52.reuse ;  /* 0x0000421011087816 */ /* 0x100fe40000000034 */
[----:B------:R-:W-:Y:S02]  /*b100*/  PRMT R9, R9, 0x5210, R52 ;  /* 0x0000521009097816 */ /* 0x000fe40000000034 */
[--C-:B------:R-:W-:Y:S02]  /*b110*/  PRMT R10, R21, 0x4210, R54.reuse ;  /* 0x00004210150a7816 */ /* 0x100fe40000000036 */
[----:B------:R-:W-:Y:S01]  /*b120*/  PRMT R11, R11, 0x5210, R54 ;  /* 0x000052100b0b7816 */ /* 0x000fe20000000036 */
[----:B------:R-:W-:Y:S06]  /*b130*/  BAR.SYNC.DEFER_BLOCKING 0x0 ;  /* 0x0000000000007b1d */ /* 0x000fec0000010000 */
[----:B------:R-:W-:Y:S02]  /*b140*/  STSM.16.M88.4 [R0], R8 ;  /* 0x0000000800007844 */ /* 0x000fe40000000200 */
[----:B------:R-:W-:Y:S01]  /*b150*/  BAR.SYNC.DEFER_BLOCKING 0x0 ;  /* 0x0000000000007b1d */ /* 0x000fe20000010000 */
[----:B------:R-:W-:-:S02]  /*b160*/  SHF.R.U32.HI R12, RZ, 0x8, R82 ;  /* 0x00000008ff0c7819 */ /* 0x000fc40000011652 */
[----:B------:R-:W-:Y:S02]  /*b170*/  PRMT R13, R18, 0x5410, R13 ;  /* 0x00005410120d7816 */ /* 0x000fe4000000000d */
[----:B------:R-:W-:Y:S02]  /*b180*/  LOP3.LUT R12, R12, 0xffff, RZ, 0xc0, !PT ;  /* 0x0000ffff0c0c7812 */ /* 0x000fe400078ec0ff */
[----:B------:R-:W-:Y:S01]  /*b190*/  PRMT R15, R15, 0x5410, R20 ;  /* 0x000054100f0f7816 */ /* 0x000fe20000000014 */
[----:B------:R-:W1:Y:S01]  /*b1a0*/  LDS.128 R8, [R3+UR16] ;  /* 0x0000001003087984 */ /* 0x000e620008000c00 */
[----:B------:R-:W-:Y:S02]  /*b1b0*/  LOP3.LUT R68, R68, 0xffff, RZ, 0xc0, !PT ;  /* 0x0000ffff44447812 */ /* 0x000fe400078ec0ff */
[----:B------:R-:W-:Y:S02]  /*b1c0*/  LOP3.LUT R70, R70, 0xffff, RZ, 0xc0, !PT ;  /* 0x0000ffff46467812 */ /* 0x000fe400078ec0ff */
[----:B------:R-:W-:-:S02]  /*b1d0*/  PRMT R22, R12, 0x3340, R1 ;  /* 0x000033400c167816 */ /* 0x000fc40000000001 */
[--C-:B------:R-:W-:Y:S02]  /*b1e0*/  PRMT R12, R25, 0x4210, R68.reuse ;  /* 0x00004210190c7816 */ /* 0x100fe40000000044 */
[----:B------:R-:W-:Y:S02]  /*b1f0*/  PRMT R13, R13, 0x5210, R68 ;  /* 0x000052100d0d7816 */ /* 0x000fe40000000044 */
[--C-:B------:R-:W-:Y:S02]  /*b200*/  PRMT R14, R27, 0x4210, R70.reuse ;  /* 0x000042101b0e7816 */ /* 0x100fe40000000046 */
[----:B------:R-:W-:Y:S01]  /*b210*/  PRMT R15, R15, 0x5210, R70 ;  /* 0x000052100f0f7816 */ /* 0x000fe20000000046 */
[----:B------:R-:W-:Y:S06]  /*b220*/  BAR.SYNC.DEFER_BLOCKING 0x0 ;  /* 0x0000000000007b1d */ /* 0x000fec0000010000 */
[----:B------:R3:W-:Y:S02]  /*b230*/  STSM.16.M88.4 [R0], R12 ;  /* 0x0000000c00007844 */ /* 0x0007e40000000200 */
[----:B------:R-:W-:Y:S01]  /*b240*/  BAR.SYNC.DEFER_BLOCKING 0x0 ;  /* 0x0000000000007b1d */ /* 0x000fe20000010000 */
[----:B------:R-:W-:-:S02]  /*b250*/  F2FP.SATFINITE.E4M3.F32.PACK_AB_MERGE_C R86, R87, R86, RZ ;  /* 0x000000565756723e */ /* 0x000fc400048070ff */
[C---:B0-----:R-:W-:Y:S02]  /*b260*/  PRMT R25, R7.reuse, 0x7773, RZ ;  /* 0x0000777307197816 */ /* 0x041fe400000000ff */
[----:B------:R-:W-:Y:S02]  /*b270*/  LOP3.LUT R86, R86, 0xffff, RZ, 0xc0, !PT ;  /* 0x0000ffff56567812 */ /* 0x000fe400078ec0ff */
[C---:B------:R-:W-:Y:S02]  /*b280*/  PRMT R23, R7.reuse, 0x7772, RZ ;  /* 0x0000777207177816 */ /* 0x040fe400000000ff */
[C---:B------:R-:W-:Y:S01]  /*b290*/  PRMT R39, R7.reuse, 0x7771, RZ ;  /* 0x0000777107277816 */ /* 0x040fe200000000ff */
[----:B------:R-:W0:Y:S01]  /*b2a0*/  LDS.128 R16, [R3+UR16] ;  /* 0x0000001003107984 */ /* 0x000e220008000c00 */
[----:B------:R-:W-:Y:S02]  /*b2b0*/  PRMT R47, R7, 0x7770, RZ ;  /* 0x00007770072f7816 */ /* 0x000fe400000000ff */
[----:B------:R-:W-:Y:S01]  /*b2c0*/  PRMT R31, R2, 0x5410, R31 ;  /* 0x00005410021f7816 */ /* 0x000fe2000000001f */
[----:B------:R-:W5:Y:S01]  /*b2d0*/  LDL.LU R7, [R1+0x150] ;  /* 0x0001500001077983 */ /* 0x000f620000300800 */
[----:B------:R-:W-:-:S02]  /*b2e0*/  PRMT R35, R35, 0x5410, R22 ;  /* 0x0000541023237816 */ /* 0x000fc40000000016 */
[----:B------:R-:W-:Y:S02]  /*b2f0*/  LOP3.LUT R84, R84, 0xffff, RZ, 0xc0, !PT ;  /* 0x0000ffff54547812 */ /* 0x000fe400078ec0ff */
[----:B---3--:R-:W-:Y:S02]  /*b300*/  PRMT R14, R33, 0x4210, R86 ;  /* 0x00004210210e7816 */ /* 0x008fe40000000056 */
[--C-:B------:R-:W-:Y:S02]  /*b310*/  PRMT R12, R29, 0x4210, R84.reuse ;  /* 0x000042101d0c7816 */ /* 0x100fe40000000054 */
[----:B------:R-:W-:Y:S02]  /*b320*/  PRMT R13, R31, 0x5210, R84 ;  /* 0x000052101f0d7816 */ /* 0x000fe40000000054 */
[----:B------:R-:W-:Y:S01]  /*b330*/  PRMT R15, R35, 0x5210, R86 ;  /* 0x00005210230f7816 */ /* 0x000fe20000000056 */
[----:B------:R-:W-:Y:S01]  /*b340*/  BAR.SYNC.DEFER_BLOCKING 0x0 ;  /* 0x0000000000007b1d */ /* 0x000fe20000010000 */
[----:B------:R-:W-:-:S02]  /*b350*/  PRMT R27, R6, 0x7773, RZ ;  /* 0x00007773061b7816 */ /* 0x000fc400000000ff */
[C---:B------:R-:W-:Y:S02]  /*b360*/  PRMT R33, R6.reuse, 0x7772, RZ ;  /* 0x0000777206217816 */ /* 0x040fe400000000ff */
[C---:B------:R-:W-:Y:S02]  /*b370*/  PRMT R41, R6.reuse, 0x7771, RZ ;  /* 0x0000777106297816 */ /* 0x040fe400000000ff */
[----:B------:R-:W-:Y:S02]  /*b380*/  PRMT R21, R6, 0x7770, RZ ;  /* 0x0000777006157816 */ /* 0x000fe400000000ff */
[----:B------:R-:W3:Y:S04]  /*b390*/  LDL.LU R6, [R1+0x14c] ;  /* 0x00014c0001067983 */ /* 0x000ee80000300800 */
[----:B------:R4:W-:Y:S04]  /*b3a0*/  STSM.16.M88.4 [R0], R12 ;  /* 0x0000000c00007844 */ /* 0x0009e80000000200 */
[----:B----4-:R-:W4:Y:S04]  /*b3b0*/  LDL.LU R14, [R1+0x148] ;  /* 0x00014800010e7983 */ /* 0x010f280000300800 */
[----:B------:R-:W4:Y:S04]  /*b3c0*/  LDL.LU R92, [R1+0x144] ;  /* 0x00014400015c7983 */ /* 0x000f280000300800 */
[----:B------:R-:W4:Y:S01]  /*b3d0*/  LDL.LU R22, [R1+0x13c] ;  /* 0x00013c0001167983 */ /* 0x000f220000300800 */
[C---:B------:R-:W-:Y:S01]  /*b3e0*/  IMAD R2, R89.reuse, UR4, RZ ;  /* 0x0000000459027c24 */ /* 0x040fe2000f8e02ff */
[----:B------:R-:W-:Y:S01]  /*b3f0*/  ISETP.GE.AND P0, PT, R89, UR6, PT ;  /* 0x0000000659007c0c */ /* 0x000fe2000bf06270 */
[----:B------:R-:W-:Y:S01]  /*b400*/  ULDC UR6, c[0x0][0x248] ;  /* 0x0000920000067ab9 */ /* 0x000fe20000000800 */
[----:B------:R-:W-:Y:S01]  /*b410*/  ULDC.64 UR4, c[0x0][0x220] ;  /* 0x0000880000047ab9 */ /* 0x000fe20000000a00 */
[C---:B------:R-:W-:Y:S01]  /*b420*/  PRMT R29, R5.reuse, 0x7773, RZ ;  /* 0x00007773051d7816 */ /* 0x040fe200000000ff */
[----:B------:R-:W4:Y:S01]  /*b430*/  LDL.LU R20, [R1+0x138] ;  /* 0x0001380001147983 */ /* 0x000f220000300800 */
[----:B------:R-:W-:-:S02]  /*b440*/  PRMT R35, R5, 0x7772, RZ ;  /* 0x0000777205237816 */ /* 0x000fc400000000ff */
[C---:B------:R-:W-:Y:S01]  /*b450*/  PRMT R43, R5.reuse, 0x7771, RZ ;  /* 0x00007771052b7816 */ /* 0x040fe200000000ff */
[----:B------:R-:W4:Y:S01]  /*b460*/  LDL.LU R94, [R1+0x134] ;  /* 0x00013400015e7983 */ /* 0x000f220000300800 */
[----:B------:R-:W-:Y:S02]  /*b470*/  PRMT R49, R5, 0x7770, RZ ;  /* 0x0000777005317816 */ /* 0x000fe400000000ff */
[----:B------:R-:W-:Y:S01]  /*b480*/  IADD3 R0, P2, R2, UR4, RZ ;  /* 0x0000000402007c10 */ /* 0x000fe2000ff5e0ff */
[----:B------:R-:W4:Y:S01]  /*b490*/  LDL.LU R90, [R1+0x130] ;  /* 0x00013000015a7983 */ /* 0x000f220000300800 */
[C---:B------:R-:W-:Y:S02]  /*b4a0*/  PRMT R31, R4.reuse, 0x7773, RZ ;  /* 0x00007773041f7816 */ /* 0x040fe400000000ff */
[C---:B------:R-:W-:Y:S02]  /*b4b0*/  PRMT R37, R4.reuse, 0x7772, RZ ;  /* 0x0000777204257816 */ /* 0x040fe400000000ff */
[----:B------:R-:W-:-:S02]  /*b4c0*/  PRMT R45, R4, 0x7771, RZ ;  /* 0x00007771042d7816 */ /* 0x000fc400000000ff */
[----:B------:R-:W-:Y:S02]  /*b4d0*/  PRMT R51, R4, 0x7770, RZ ;  /* 0x0000777004337816 */ /* 0x000fe400000000ff */
[----:B------:R-:W-:Y:S02]  /*b4e0*/  LEA.HI.X.SX32 R2, R2, UR5, 0x1, P2 ;  /* 0x0000000502027c11 */ /* 0x000fe400090f0eff */
[C---:B-1----:R-:W-:Y:S02]  /*b4f0*/  PRMT R59, R8.reuse, 0x7773, RZ ;  /* 0x00007773083b7816 */ /* 0x042fe400000000ff */
[C---:B------:R-:W-:Y:S02]  /*b500*/  PRMT R67, R8.reuse, 0x7772, RZ ;  /* 0x0000777208437816 */ /* 0x040fe400000000ff */
[C---:B------:R-:W-:Y:S02]  /*b510*/  PRMT R75, R8.reuse, 0x7771, RZ ;  /* 0x00007771084b7816 */ /* 0x040fe400000000ff */
[----:B------:R-:W-:-:S02]  /*b520*/  PRMT R83, R8, 0x7770, RZ ;  /* 0x0000777008537816 */ /* 0x000fc400000000ff */
[C---:B0-----:R-:W-:Y:S02]  /*b530*/  PRMT R8, R19.reuse, 0x7773, RZ ;  /* 0x0000777313087816 */ /* 0x041fe400000000ff */
[C---:B------:R-:W-:Y:S02]  /*b540*/  PRMT R12, R19.reuse, 0x7772, RZ ;  /* 0x00007772130c7816 */ /* 0x040fe400000000ff */
[C---:B------:R-:W-:Y:S02]  /*b550*/  PRMT R89, R19.reuse, 0x7771, RZ ;  /* 0x0000777113597816 */ /* 0x040fe400000000ff */
[----:B------:R-:W-:Y:S02]  /*b560*/  PRMT R97, R19, 0x7770, RZ ;  /* 0x0000777013617816 */ /* 0x000fe400000000ff */
[C---:B------:R-:W-:Y:S02]  /*b570*/  PRMT R55, R10.reuse, 0x7773, RZ ;  /* 0x000077730a377816 */ /* 0x040fe400000000ff */
[----:B------:R-:W-:-:S02]  /*b580*/  PRMT R63, R10, 0x7772, RZ ;  /* 0x000077720a3f7816 */ /* 0x000fc400000000ff */
[C---:B------:R-:W-:Y:S02]  /*b590*/  PRMT R71, R10.reuse, 0x7771, RZ ;  /* 0x000077710a477816 */ /* 0x040fe400000000ff */
[----:B------:R-:W-:Y:S02]  /*b5a0*/  PRMT R79, R10, 0x7770, RZ ;  /* 0x000077700a4f7816 */ /* 0x000fe400000000ff */
[C---:B------:R-:W-:Y:S02]  /*b5b0*/  PRMT R10, R17.reuse, 0x7773, RZ ;  /* 0x00007773110a7816 */ /* 0x040fe400000000ff */
[C---:B------:R-:W-:Y:S02]  /*b5c0*/  PRMT R85, R17.reuse, 0x7772, RZ ;  /* 0x0000777211557816 */ /* 0x040fe400000000ff */
[C---:B------:R-:W-:Y:S02]  /*b5d0*/  PRMT R93, R17.reuse, 0x7771, RZ ;  /* 0x00007771115d7816 */ /* 0x040fe400000000ff */
[----:B------:R-:W-:Y:S01]  /*b5e0*/  PRMT R101, R17, 0x7770, RZ ;  /* 0x0000777011657816 */ /* 0x000fe200000000ff */
[C---:B--2---:R-:W-:Y:S01]  /*b5f0*/  IMAD R5, R88.reuse, UR6, RZ ;  /* 0x0000000658057c24 */ /* 0x044fe2000f8e02ff */
[----:B------:R-:W-:-:S02]  /*b600*/  ISETP.LT.AND P1, PT, R88, UR7, !P0 ;  /* 0x0000000758007c0c */ /* 0x000fc4000c721270 */
[----:B------:R-:W2:Y:S02]  /*b610*/  LDL.LU R88, [R1+0x12c] ;  /* 0x00012c0001587983 */ /* 0x000ea40000300800 */
[----:B------:R-:W-:-:S04]  /*b620*/  IADD3 R4, P2, R5, R0, RZ ;  /* 0x0000000005047210 */ /* 0x000fc80007f5e0ff */
[----:B------:R-:W-:Y:S01]  /*b630*/  LEA.HI.X.SX32 R5, R5, R2, 0x1, P2 ;  /* 0x0000000205057211 */ /* 0x000fe200010f0eff */
[----:B------:R-:W-:Y:S06]  /*b640*/  BAR.SYNC.DEFER_BLOCKING 0x0 ;  /* 0x0000000000007b1d */ /* 0x000fec0000010000 */
[----:B------:R0:W-:Y:S01]  /*b650*/  @P1 STG.E.U8 desc[UR18][R4.64], R51 ;  /* 0x0000003304001986 */ /* 0x0001e2000c101112 */
[C---:B-----5:R-:W-:Y:S01]  /*b660*/  ISETP.LT.AND P3, PT, R7.reuse, UR7, !P0 ;  /* 0x0000000707007c0c */ /* 0x060fe2000c761270 */
[----:B------:R-:W-:Y:S01]  /*b670*/  IMAD R7, R7, UR6, RZ ;  /* 0x0000000607077c24 */ /* 0x000fe2000f8e02ff */
[C---:B---3--:R-:W-:Y:S01]  /*b680*/  ISETP.LT.AND P4, PT, R6.reuse, UR7, !P0 ;  /* 0x0000000706007c0c */ /* 0x048fe2000c781270 */
[----:B------:R-:W-:-:S03]  /*b690*/  IMAD R15, R6, UR6, RZ ;  /* 0x00000006060f7c24 */ /* 0x000fc6000f8e02ff */
[----:B------:R-:W-:-:S04]  /*b6a0*/  IADD3 R6, P2, R7, R0, RZ ;  /* 0x0000000007067210 */ /* 0x000fc80007f5e0ff */
[----:B------:R-:W-:-:S05]  /*b6b0*/  LEA.HI.X.SX32 R7, R7, R2, 0x1, P2 ;  /* 0x0000000207077211 */ /* 0x000fca00010f0eff */
[----:B------:R1:W-:Y:S01]  /*b6c0*/  @P3 STG.E.U8 desc[UR18][R6.64], R49 ;  /* 0x0000003106003986 */ /* 0x0003e2000c101112 */
[----:B----4-:R-:W-:Y:S01]  /*b6d0*/  ISETP.LT.AND P1, PT, R14, UR7, !P0 ;  /* 0x000000070e007c0c */ /* 0x010fe2000c721270 */
[----:B------:R-:W-:Y:S02]  /*b6e0*/  IMAD R19, R92, UR6, RZ ;  /* 0x000000065c137c24 */ /* 0x000fe4000f8e02ff */
[----:B------:R-:W-:Y:S01]  /*b6f0*/  IMAD R17, R14, UR6, RZ ;  /* 0x000000060e117c24 */ /* 0x000fe2000f8e02ff */
[-C--:B------:R-:W-:Y:S02]  /*b700*/  IADD3 R14, P5, R15, R0.reuse, RZ ;  /* 0x000000000f0e7210 */ /* 0x080fe40007fbe0ff */
[----:B0-----:R-:W-:Y:S02]  /*b710*/  IADD3 R4, P3, R19, R0, RZ ;  /* 0x0000000013047210 */ /* 0x001fe40007f7e0ff */
[----:B------:R-:W-:Y:S02]  /*b720*/  ISETP.LT.AND P2, PT, R92, UR7, !P0 ;  /* 0x000000075c007c0c */ /* 0x000fe4000c741270 */
[-C--:B------:R-:W-:Y:S01]  /*b730*/  LEA.HI.X.SX32 R15, R15, R2.reuse, 0x1, P5 ;  /* 0x000000020f0f7211 */ /* 0x080fe200028f0eff */
[----:B------:R-:W3:Y:S01]  /*b740*/  LDL.LU R92, [R1+0x128] ;  /* 0x00012800015c7983 */ /* 0x000ee20000300800 */
[----:B------:R-:W-:Y:S01]  /*b750*/  LEA.HI.X.SX32 R5, R19, R2, 0x1, P3 ;  /* 0x0000000213057211 */ /* 0x000fe200018f0eff */
[C---:B------:R-:W-:Y:S01]  /*b760*/  IMAD R19, R22.reuse, UR6, RZ ;  /* 0x0000000616137c24 */ /* 0x040fe2000f8e02ff */
[----:B------:R-:W-:-:S02]  /*b770*/  ISETP.LT.AND P5, PT, R22, UR7, !P0 ;  /* 0x0000000716007c0c */ /* 0x000fc4000c7a1270 */
[----:B------:R-:W4:Y:S01]  /*b780*/  LDL.LU R22, [R1+0x124] ;  /* 0x0001240001167983 */ /* 0x000f220000300800 */
[C---:B------:R-:W-:Y:S02]  /*b790*/  PRMT R53, R11.reuse, 0x7773, RZ ;  /* 0x000077730b357816 */ /* 0x040fe400000000ff */
[C---:B------:R-:W-:Y:S02]  /*b7a0*/  PRMT R61, R11.reuse, 0x7772, RZ ;  /* 0x000077720b3d7816 */ /* 0x040fe400000000ff */
[C---:B------:R-:W-:Y:S02]  /*b7b0*/  PRMT R69, R11.reuse, 0x7771, RZ ;  /* 0x000077710b457816 */ /* 0x040fe400000000ff */
[----:B------:R-:W-:Y:S02]  /*b7c0*/  PRMT R77, R11, 0x7770, RZ ;  /* 0x000077700b4d7816 */ /* 0x000fe400000000ff */
[C---:B------:R-:W-:Y:S02]  /*b7d0*/  PRMT R11, R16.reuse, 0x7773, RZ ;  /* 0x00007773100b7816 */ /* 0x040fe400000000ff */
[----:B------:R-:W-:-:S02]  /*b7e0*/  PRMT R87, R16, 0x7772, RZ ;  /* 0x0000777210577816 */ /* 0x000fc400000000ff */
[C---:B------:R-:W-:Y:S02]  /*b7f0*/  PRMT R95, R16.reuse, 0x7771, RZ ;  /* 0x00007771105f7816 */ /* 0x040fe400000000ff */
[----:B------:R-:W-:Y:S02]  /*b800*/  PRMT R103, R16, 0x7770, RZ ;  /* 0x0000777010677816 */ /* 0x000fe400000000ff */
[----:B------:R-:W-:-:S04]  /*b810*/  IADD3 R16, P6, R17, R0, RZ ;  /* 0x0000000011107210 */ /* 0x000fc80007fde0ff */
[----:B------:R-:W-:Y:S01]  /*b820*/  LEA.HI.X.SX32 R17, R17, R2, 0x1, P6 ;  /* 0x0000000211117211 */ /* 0x000fe200030f0eff */
[----:B------:R0:W-:Y:S01]  /*b830*/  @P4 STG.E.U8 desc[UR18][R14.64], R21 ;  /* 0x000000150e004986 */ /* 0x0001e2000c101112 */
[C---:B------:R-:W-:Y:S02]  /*b840*/  PRMT R57, R9.reuse, 0x7773, RZ ;  /* 0x0000777309397816 */ /* 0x040fe400000000ff */
[C---:B------:R-:W-:Y:S01]  /*b850*/  PRMT R65, R9.reuse, 0x7772, RZ ;  /* 0x0000777209417816 */ /* 0x040fe200000000ff */
[----:B------:R-:W-:Y:S01]  /*b860*/  @P1 STG.E.U8 desc[UR18][R16.64], R47 ;  /* 0x0000002f10001986 */ /* 0x000fe2000c101112 */
[C---:B------:R-:W-:Y:S02]  /*b870*/  PRMT R73, R9.reuse, 0x7771, RZ ;  /* 0x0000777109497816 */ /* 0x040fe400000000ff */
[----:B------:R-:W-:Y:S01]  /*b880*/  PRMT R81, R9, 0x7770, RZ ;  /* 0x0000777009517816 */ /* 0x000fe200000000ff */
[----:B-1----:R-:W-:Y:S01]  /*b890*/  IMAD R7, R20, UR6, RZ ;  /* 0x0000000614077c24 */ /* 0x002fe2000f8e02ff */
[----:B------:R-:W-:-:S02]  /*b8a0*/  PRMT R9, R18, 0x7773, RZ ;  /* 0x0000777312097816 */ /* 0x000fc400000000ff */
[C---:B------:R-:W-:Y:S02]  /*b8b0*/  PRMT R13, R18.reuse, 0x7772, RZ ;  /* 0x00007772120d7816 */ /* 0x040fe400000000ff */
[C---:B------:R-:W-:Y:S02]  /*b8c0*/  PRMT R91, R18.reuse, 0x7771, RZ ;  /* 0x00007771125b7816 */ /* 0x040fe400000000ff */
[----:B------:R-:W-:Y:S02]  /*b8d0*/  PRMT R99, R18, 0x7770, RZ ;  /* 0x0000777012637816 */ /* 0x000fe400000000ff */
[C---:B------:R-:W-:Y:S02]  /*b8e0*/  IADD3 R18, P3, R19.reuse, R0, RZ ;  /* 0x0000000013127210 */ /* 0x040fe40007f7e0ff */
[----:B------:R-:W-:Y:S02]  /*b8f0*/  ISETP.LT.AND P1, PT, R20, UR7, !P0 ;  /* 0x0000000714007c0c */ /* 0x000fe4000c721270 */
[----:B------:R-:W5:Y:S01]  /*b900*/  LDL.LU R20, [R1+0x120] ;  /* 0x0001200001147983 */ /* 0x000f620000300800 */
[----:B------:R-:W-:Y:S01]  /*b910*/  LEA.HI.X.SX32 R19, R19, R2, 0x1, P3 ;  /* 0x0000000213137211 */ /* 0x000fe200018f0eff */
[----:B0-----:R-:W-:-:S02]  /*b920*/  IMAD R15, R94, UR6, RZ ;  /* 0x000000065e0f7c24 */ /* 0x001fc4000f8e02ff */
[----:B------:R0:W-:Y:S01]  /*b930*/  @P2 STG.E.U8 desc[UR18][R4.64], R45 ;  /* 0x0000002d04002986 */ /* 0x0001e2000c101112 */
[----:B------:R-:W-:Y:S01]  /*b940*/  ISETP.LT.AND P2, PT, R94, UR7, !P0 ;  /* 0x000000075e007c0c */ /* 0x000fe2000c741270 */
[C---:B------:R-:W-:Y:S01]  /*b950*/  IMAD R21, R90.reuse, UR6, RZ ;  /* 0x000000065a157c24 */ /* 0x040fe2000f8e02ff */
[----:B------:R-:W-:Y:S01]  /*b960*/  ISETP.LT.AND P3, PT, R90, UR7, !P0 ;  /* 0x000000075a007c0c */ /* 0x000fe2000c761270 */
[----:B------:R-:W5:Y:S01]  /*b970*/  LDL.LU R94, [R1+0x11c] ;  /* 0x00011c00015e7983 */ /* 0x000f620000300800 */
[----:B------:R-:W-:-:S03]  /*b980*/  IADD3 R6, P4, R7, R0, RZ ;  /* 0x0000000007067210 */ /* 0x000fc60007f9e0ff */
[----:B------:R1:W-:Y:S01]  /*b990*/  @P5 STG.E.U8 desc[UR18][R18.64], R43 ;  /* 0x0000002b12005986 */ /* 0x0003e2000c101112 */
[-C--:B------:R-:W-:Y:S02]  /*b9a0*/  IADD3 R14, P5, R21, R0.reuse, RZ ;  /* 0x00000000150e7210 */ /* 0x080fe40007fbe0ff */
[----:B0-----:R-:W-:Y:S01]  /*b9b0*/  IADD3 R4, P6, R15, R0, RZ ;  /* 0x000000000f047210 */ /* 0x001fe20007fde0ff */
[----:B------:R-:W5:Y:S01]  /*b9c0*/  LDL.LU R90, [R1+0x118] ;  /* 0x00011800015a7983 */ /* 0x000f620000300800 */
[-C--:B------:R-:W-:Y:S02]  /*b9d0*/  LEA.HI.X.SX32 R7, R7, R2.reuse, 0x1, P4 ;  /* 0x0000000207077211 */ /* 0x080fe400020f0eff */
[-C--:B------:R-:W-:Y:S02]  /*b9e0*/  LEA.HI.X.SX32 R5, R15, R2.reuse, 0x1, P6 ;  /* 0x000000020f057211 */ /* 0x080fe400030f0eff */
[----:B------:R-:W-:Y:S01]  /*b9f0*/  LEA.HI.X.SX32 R15, R21, R2, 0x1, P5 ;  /* 0x00000002150f7211 */ /* 0x000fe200028f0eff */
[----:B------:R-:W-:Y:S01]  /*ba00*/  @P1 STG.E.U8 desc[UR18][R6.64], R41 ;  /* 0x0000002906001986 */ /* 0x000fe2000c101112 */
[C---:B--2---:R-:W-:Y:S01]  /*ba10*/  ISETP.LT.AND P4, PT, R88.reuse, UR7, !P0 ;  /* 0x0000000758007c0c */ /* 0x044fe2000c781270 */
[----:B------:R-:W-:-:S02]  /*ba20*/  IMAD R17, R88, UR6, RZ ;  /* 0x0000000658117c24 */ /* 0x000fc4000f8e02ff */
[----:B------:R0:W-:Y:S04]  /*ba30*/  @P2 STG.E.U8 desc[UR18][R4.64], R39 ;  /* 0x0000002704002986 */ /* 0x0001e8000c101112 */
[----:B------:R-:W2:Y:S04]  /*ba40*/  LDL.LU R88, [R1+0x114] ;  /* 0x0001140001587983 */ /* 0x000ea80000300800 */
[----:B------:R5:W-:Y:S01]  /*ba50*/  @P3 STG.E.U8 desc[UR18][R14.64], R37 ;  /* 0x000000250e003986 */ /* 0x000be2000c101112 */
[C---:B---3--:R-:W-:Y:S01]  /*ba60*/  ISETP.LT.AND P5, PT, R92.reuse, UR7, !P0 ;  /* 0x000000075c007c0c */ /* 0x048fe2000c7a1270 */
[----:B-1----:R-:W-:-:S02]  /*ba70*/  IMAD R19, R92, UR6, RZ ;  /* 0x000000065c137c24 */ /* 0x002fc4000f8e02ff */
[----:B------:R-:W3:Y:S01]  /*ba80*/  LDL.LU R92, [R1+0x110] ;  /* 0x00011000015c7983 */ /* 0x000ee20000300800 */
[C---:B----4-:R-:W-:Y:S01]  /*ba90*/  ISETP.LT.AND P3, PT, R22.reuse, UR7, !P0 ;  /* 0x0000000716007c0c */ /* 0x050fe2000c761270 */
[----:B------:R-:W-:Y:S02]  /*baa0*/  IMAD R21, R22, UR6, RZ ;  /* 0x0000000616157c24 */ /* 0x000fe4000f8e02ff */
[----:B------:R-:W4:Y:S01]  /*bab0*/  LDL.LU R22, [R1+0x10c] ;  /* 0x00010c0001167983 */ /* 0x000f220000300800 */
[-C--:B------:R-:W-:Y:S02]  /*bac0*/  IADD3 R16, P1, R17, R0.reuse, RZ ;  /* 0x0000000011107210 */ /* 0x080fe40007f3e0ff */
[----:B------:R-:W-:Y:S02]  /*bad0*/  IADD3 R18, P2, R19, R0, RZ ;  /* 0x0000000013127210 */ /* 0x000fe40007f5e0ff */
[-C--:B------:R-:W-:Y:S02]  /*bae0*/  LEA.HI.X.SX32 R17, R17, R2.reuse, 0x1, P1 ;  /* 0x0000000211117211 */ /* 0x080fe400008f0eff */
[----:B------:R-:W-:-:S03]  /*baf0*/  LEA.HI.X.SX32 R19, R19, R2, 0x1, P2 ;  /* 0x0000000213137211 */ /* 0x000fc600010f0eff */
[----:B------:R1:W-:Y:S01]  /*bb00*/  @P4 STG.E.U8 desc[UR18][R16.64], R35 ;  /* 0x0000002310004986 */ /* 0x0003e2000c101112 */
[----:B0-----:R-:W-:-:S03]  /*bb10*/  IADD3 R4, P4, R21, R0, RZ ;  /* 0x0000000015047210 */ /* 0x001fc60007f9e0ff */
[----:B------:R0:W-:Y:S01]  /*bb20*/  @P5 STG.E.U8 desc[UR18][R18.64], R33 ;  /* 0x0000002112005986 */ /* 0x0001e2000c101112 */
[----:B------:R-:W-:-:S05]  /*bb30*/  LEA.HI.X.SX32 R5, R21, R2, 0x1, P4 ;  /* 0x0000000215057211 */ /* 0x000fca00020f0eff */
[----:B------:R4:W-:Y:S01]  /*bb40*/  @P3 STG.E.U8 desc[UR18][R4.64], R23 ;  /* 0x0000001704003986 */ /* 0x0009e2000c101112 */
[C---:B-----5:R-:W-:Y:S01]  /*bb50*/  ISETP.LT.AND P1, PT, R20.reuse, UR7, !P0 ;  /* 0x0000000714007c0c */ /* 0x060fe2000c721270 */
[----:B------:R-:W-:Y:S02]  /*bb60*/  IMAD R7, R20, UR6, RZ ;  /* 0x0000000614077c24 */ /* 0x000fe4000f8e02ff */
[----:B------:R-:W5:Y:S01]  /*bb70*/  LDL.LU R20, [R1+0x108] ;  /* 0x0001080001147983 */ /* 0x000f620000300800 */
[C---:B------:R-:W-:Y:S01]  /*bb80*/  IMAD R15, R94.reuse, UR6, RZ ;  /* 0x000000065e0f7c24 */ /* 0x040fe2000f8e02ff */
[----:B------:R-:W-:Y:S02]  /*bb90*/  ISETP.LT.AND P2, PT, R94, UR7, !P0 ;  /* 0x000000075e007c0c */ /* 0x000fe4000c741270 */
[----:B------:R-:W5:Y:S01]  /*bba0*/  LDL.LU R94, [R1+0x104] ;  /* 0x00010400015e7983 */ /* 0x000f620000300800 */
[-C--:B------:R-:W-:Y:S02]  /*bbb0*/  IADD3 R6, P6, R7, R0.reuse, RZ ;  /* 0x0000000007067210 */ /* 0x080fe40007fde0ff */
[----:B------:R-:W-:-:S02]  /*bbc0*/  IADD3 R14, P4, R15, R0, RZ ;  /* 0x000000000f0e7210 */ /* 0x000fc40007f9e0ff */
[C---:B------:R-:W-:Y:S01]  /*bbd0*/  ISETP.LT.AND P5, PT, R90.reuse, UR7, !P0 ;  /* 0x000000075a007c0c */ /* 0x040fe2000c7a1270 */
[----:B-1----:R-:W-:Y:S01]  /*bbe0*/  IMAD R17, R90, UR6, RZ ;  /* 0x000000065a117c24 */ /* 0x002fe2000f8e02ff */
[-C--:B------:R-:W-:Y:S01]  /*bbf0*/  LEA.HI.X.SX32 R7, R7, R2.reuse, 0x1, P6 ;  /* 0x0000000207077211 */ /* 0x080fe200030f0eff */
[----:B------:R-:W5:Y:S01]  /*bc00*/  LDL.LU R90, [R1+0x100] ;  /* 0x00010000015a7983 */ /* 0x000f620000300800 */
[----:B------:R-:W-:Y:S02]  /*bc10*/  LEA.HI.X.SX32 R15, R15, R2, 0x1, P4 ;  /* 0x000000020f0f7211 */ /* 0x000fe400020f0eff */
[C---:B------:R-:W-:Y:S01]  /*bc20*/  IADD3 R16, P3, R17.reuse, R0, RZ ;  /* 0x0000000011107210 */ /* 0x040fe20007f7e0ff */
[----:B------:R1:W-:Y:S03]  /*bc30*/  @P1 STG.E.U8 desc[UR18][R6.64], R31 ;  /* 0x0000001f06001986 */ /* 0x0003e6000c101112 */
[----:B------:R-:W-:Y:S01]  /*bc40*/  LEA.HI.X.SX32 R17, R17, R2, 0x1, P3 ;  /* 0x0000000211117211 */ /* 0x000fe200018f0eff */
[----:B------:R1:W-:Y:S01]  /*bc50*/  @P2 STG.E.U8 desc[UR18][R14.64], R29 ;  /* 0x0000001d0e002986 */ /* 0x0003e2000c101112 */
[C---:B--2---:R-:W-:Y:S01]  /*bc60*/  ISETP.LT.AND P1, PT, R88.reuse, UR7, !P0 ;  /* 0x0000000758007c0c */ /* 0x044fe2000c721270 */
[----:B0-----:R-:W-:-:S02]  /*bc70*/  IMAD R19, R88, UR6, RZ ;  /* 0x0000000658137c24 */ /* 0x001fc4000f8e02ff */
[----:B------:R-:W2:Y:S01]  /*bc80*/  LDL.LU R88, [R1+0xfc] ;  /* 0x0000fc0001587983 */ /* 0x000ea20000300800 */
[C---:B---3--:R-:W-:Y:S01]  /*bc90*/  ISETP.LT.AND P2, PT, R92.reuse, UR7, !P0 ;  /* 0x000000075c007c0c */ /* 0x048fe2000c741270 */
[----:B------:R-:W-:Y:S02]  /*bca0*/  IMAD R21, R92, UR6, RZ ;  /* 0x000000065c157c24 */ /* 0x000fe4000f8e02ff */
[----:B------:R-:W3:Y:S01]  /*bcb0*/  LDL.LU R92, [R1+0xf8] ;  /* 0x0000f800015c7983 */ /* 0x000ee20000300800 */
[C---:B----4-:R-:W-:Y:S01]  /*bcc0*/  ISETP.LT.AND P3, PT, R22.reuse, UR7, !P0 ;  /* 0x0000000716007c0c */ /* 0x050fe2000c761270 */
[----:B------:R-:W-:Y:S02]  /*bcd0*/  IMAD R23, R22, UR6, RZ ;  /* 0x0000000616177c24 */ /* 0x000fe4000f8e02ff */
[----:B------:R-:W4:Y:S01]  /*bce0*/  LDL.LU R22, [R1+0xf4] ;  /* 0x0000f40001167983 */ /* 0x000f220000300800 */
[-C--:B------:R-:W-:Y:S02]  /*bcf0*/  IADD3 R4, P4, R19, R0.reuse, RZ ;  /* 0x0000000013047210 */ /* 0x080fe40007f9e0ff */
[----:B-1----:R-:W-:Y:S01]  /*bd00*/  IADD3 R6, P6, R21, R0, RZ ;  /* 0x0000000015067210 */ /* 0x002fe20007fde0ff */
[----:B------:R0:W-:Y:S01]  /*bd10*/  @P5 STG.E.U8 desc[UR18][R16.64], R27 ;  /* 0x0000001b10005986 */ /* 0x0001e2000c101112 */
[----:B------:R-:W-:-:S02]  /*bd20*/  LEA.HI.X.SX32 R5, R19, R2, 0x1, P4 ;  /* 0x0000000213057211 */ /* 0x000fc400020f0eff */
[----:B------:R-:W-:Y:S02]  /*bd30*/  IADD3 R14, P5, R23, R0, RZ ;  /* 0x00000000170e7210 */ /* 0x000fe40007fbe0ff */
[-C--:B------:R-:W-:Y:S02]  /*bd40*/  LEA.HI.X.SX32 R7, R21, R2.reuse, 0x1, P6 ;  /* 0x0000000215077211 */ /* 0x080fe400030f0eff */
[----:B------:R-:W-:Y:S01]  /*bd50*/  LEA.HI.X.SX32 R15, R23, R2, 0x1, P5 ;  /* 0x00000002170f7211 */ /* 0x000fe200028f0eff */
[----:B------:R-:W-:Y:S04]  /*bd60*/  @P1 STG.E.U8 desc[UR18][R4.64], R25 ;  /* 0x0000001904001986 */ /* 0x000fe8000c101112 */
[----:B------:R-:W-:Y:S04]  /*bd70*/  @P2 STG.E.U8 desc[UR18][R6.64], R83 ;  /* 0x0000005306002986 */ /* 0x000fe8000c101112 */
[----:B------:R-:W-:Y:S01]  /*bd80*/  @P3 STG.E.U8 desc[UR18][R14.64], R81 ;  /* 0x000000510e003986 */ /* 0x000fe2000c101112 */
[C---:B-----5:R-:W-:Y:S01]  /*bd90*/  ISETP.LT.AND P4, PT, R20.reuse, UR7, !P0 ;  /* 0x0000000714007c0c */ /* 0x060fe2000c781270 */
[----:B------:R-:W-:-:S02]  /*bda0*/  IMAD R19, R20, UR6, RZ ;  /* 0x0000000614137c24 */ /* 0x000fc4000f8e02ff */
[----:B------:R-:W5:Y:S01]  /*bdb0*/  LDL.LU R20, [R1+0xf0] ;  /* 0x0000f00001147983 */ /* 0x000f620000300800 */
[C---:B------:R-:W-:Y:S01]  /*bdc0*/  ISETP.LT.AND P5, PT, R94.reuse, UR7, !P0 ;  /* 0x000000075e007c0c */ /* 0x040fe2000c7a1270 */
[----:B0-----:R-:W-:Y:S02]  /*bdd0*/  IMAD R17, R94, UR6, RZ ;  /* 0x000000065e117c24 */ /* 0x001fe4000f8e02ff */
[----:B------:R-:W5:Y:S01]  /*bde0*/  LDL.LU R94, [R1+0xec] ;  /* 0x0000ec00015e7983 */ /* 0x000f620000300800 */
[-C--:B------:R-:W-:Y:S02]  /*bdf0*/  IADD3 R18, P1, R19, R0.reuse, RZ ;  /* 0x0000000013127210 */ /* 0x080fe40007f3e0ff */
[----:B------:R-:W-:Y:S02]  /*be00*/  IADD3 R16, P2, R17, R0, RZ ;  /* 0x0000000011107210 */ /* 0x000fe40007f5e0ff */
[C---:B------:R-:W-:Y:S01]  /*be10*/  ISETP.LT.AND P3, PT, R90.reuse, UR7, !P0 ;  /* 0x000000075a007c0c */ /* 0x040fe2000c761270 */
[----:B------:R-:W-:-:S02]  /*be20*/  IMAD R21, R90, UR6, RZ ;  /* 0x000000065a157c24 */ /* 0x000fc4000f8e02ff */
[----:B------:R-:W5:Y:S01]  /*be30*/  LDL.LU R90, [R1+0xe8] ;  /* 0x0000e800015a7983 */ /* 0x000f620000300800 */
[-C--:B------:R-:W-:Y:S02]  /*be40*/  LEA.HI.X.SX32 R19, R19, R2.reuse, 0x1, P1 ;  /* 0x0000000213137211 */ /* 0x080fe400008f0eff */
[----:B------:R-:W-:-:S03]  /*be50*/  LEA.HI.X.SX32 R17, R17, R2, 0x1, P2 ;  /* 0x0000000211117211 */ /* 0x000fc600010f0eff */
[----:B------:R0:W-:Y:S04]  /*be60*/  @P4 STG.E.U8 desc[UR18][R18.64], R79 ;  /* 0x0000004f12004986 */ /* 0x0001e8000c101112 */
[----:B------:R1:W-:Y:S01]  /*be70*/  @P5 STG.E.U8 desc[UR18][R16.64], R77 ;  /* 0x0000004d10005986 */ /* 0x0003e2000c101112 */
[C---:B--2---:R-:W-:Y:S01]  /*be80*/  ISETP.LT.AND P1, PT, R88.reuse, UR7, !P0 ;  /* 0x0000000758007c0c */ /* 0x044fe2000c721270 */
[----:B------:R-:W-:Y:S02]  /*be90*/  IMAD R23, R88, UR6, RZ ;  /* 0x0000000658177c24 */ /* 0x000fe4000f8e02ff */
[----:B------:R-:W2:Y:S01]  /*bea0*/  LDL.LU R88, [R1+0xe4] ;  /* 0x0000e40001587983 */ /* 0x000ea20000300800 */
[C---:B----4-:R-:W-:Y:S01]  /*beb0*/  ISETP.LT.AND P5, PT, R22.reuse, UR7, !P0 ;  /* 0x0000000716007c0c */ /* 0x050fe2000c7a1270 */
[----:B0-----:R-:W-:-:S02]  /*bec0*/  IMAD R19, R22, UR6, RZ ;  /* 0x0000000616137c24 */ /* 0x001fc4000f8e02ff */
[----:B------:R-:W4:Y:S01]  /*bed0*/  LDL.LU R22, [R1+0xe0] ;  /* 0x0000e00001167983 */ /* 0x000f220000300800 */
[-C--:B------:R-:W-:Y:S01]  /*bee0*/  IADD3 R4, P4, R21, R0.reuse, RZ ;  /* 0x0000000015047210 */ /* 0x080fe20007f9e0ff */
[C---:B---3--:R-:W-:Y:S01]  /*bef0*/  IMAD R15, R92.reuse, UR6, RZ ;  /* 0x000000065c0f7c24 */ /* 0x048fe2000f8e02ff */
[----:B------:R-:W-:Y:S02]  /*bf00*/  IADD3 R6, P6, R23, R0, RZ ;  /* 0x0000000017067210 */ /* 0x000fe40007fde0ff */
[----:B------:R-:W-:Y:S02]  /*bf10*/  ISETP.LT.AND P2, PT, R92, UR7, !P0 ;  /* 0x000000075c007c0c */ /* 0x000fe4000c741270 */
[-C--:B------:R-:W-:Y:S01]  /*bf20*/  LEA.HI.X.SX32 R5, R21, R2.reuse, 0x1, P4 ;  /* 0x0000000215057211 */ /* 0x080fe200020f0eff */
[----:B------:R-:W3:Y:S01]  /*bf30*/  LDL.LU R92, [R1+0xdc] ;  /* 0x0000dc00015c7983 */ /* 0x000ee20000300800 */
[----:B------:R-:W-:Y:S02]  /*bf40*/  LEA.HI.X.SX32 R7, R23, R2, 0x1, P6 ;  /* 0x0000000217077211 */ /* 0x000fe400030f0eff */
[C---:B------:R-:W-:Y:S01]  /*bf50*/  IADD3 R14, P4, R15.reuse, R0, RZ ;  /* 0x000000000f0e7210 */ /* 0x040fe20007f9e0ff */
[----:B------:R0:W-:Y:S03]  /*bf60*/  @P3 STG.E.U8 desc[UR18][R4.64], R75 ;  /* 0x0000004b04003986 */ /* 0x0001e6000c101112 */
[----:B------:R-:W-:Y:S01]  /*bf70*/  LEA.HI.X.SX32 R15, R15, R2, 0x1, P4 ;  /* 0x000000020f0f7211 */ /* 0x000fe200020f0eff */
[----:B------:R-:W-:Y:S01]  /*bf80*/  @P1 STG.E.U8 desc[UR18][R6.64], R73 ;  /* 0x0000004906001986 */ /* 0x000fe2000c101112 */
[----:B------:R-:W-:-:S03]  /*bf90*/  IADD3 R18, P3, R19, R0, RZ ;  /* 0x0000000013127210 */ /* 0x000fc60007f7e0ff */
[----:B------:R0:W-:Y:S01]  /*bfa0*/  @P2 STG.E.U8 desc[UR18][R14.64], R71 ;  /* 0x000000470e002986 */ /* 0x0001e2000c101112 */
[----:B------:R-:W-:-:S05]  /*bfb0*/  LEA.HI.X.SX32 R19, R19, R2, 0x1, P3 ;  /* 0x0000000213137211 */ /* 0x000fca00018f0eff */
[----:B------:R4:W-:Y:S01]  /*bfc0*/  @P5 STG.E.U8 desc[UR18][R18.64], R69 ;  /* 0x0000004512005986 */ /* 0x0009e2000c101112 */
[C---:B-----5:R-:W-:Y:S01]  /*bfd0*/  ISETP.LT.AND P1, PT, R20.reuse, UR7, !P0 ;  /* 0x0000000714007c0c */ /* 0x060fe2000c721270 */
[----:B-1----:R-:W-:Y:S02]  /*bfe0*/  IMAD R17, R20, UR6, RZ ;  /* 0x0000000614117c24 */ /* 0x002fe4000f8e02ff */
[----:B------:R-:W5:Y:S01]  /*bff0*/  LDL.LU R20, [R1+0xd8] ;  /* 0x0000d80001147983 */ /* 0x000f620000300800 */
[C---:B------:R-:W-:Y:S01]  /*c000*/  ISETP.LT.AND P2, PT, R94.reuse, UR7, !P0 ;  /* 0x000000075e007c0c */ /* 0x040fe2000c741270 */
[----:B------:R-:W-:Y:S02]  /*c010*/  IMAD R21, R94, UR6, RZ ;  /* 0x000000065e157c24 */ /* 0x000fe4000f8e02ff */
[----:B------:R-:W5:Y:S01]  /*c020*/  LDL.LU R94, [R1+0xd4] ;  /* 0x0000d400015e7983 */ /* 0x000f620000300800 */
[----:B0-----:R-:W-:Y:S01]  /*c030*/  IADD3 R4, P4, R17, R0, RZ ;  /* 0x0000000011047210 */ /* 0x001fe20007f9e0ff */
[C---:B------:R-:W-:Y:S01]  /*c040*/  IMAD R23, R90.reuse, UR6, RZ ;  /* 0x000000065a177c24 */ /* 0x040fe2000f8e02ff */
[----:B------:R-:W-:-:S02]  /*c050*/  ISETP.LT.AND P3, PT, R90, UR7, !P0 ;  /* 0x000000075a007c0c */ /* 0x000fc4000c761270 */
[----:B------:R-:W5:Y:S02]  /*c060*/  LDL.LU R90, [R1+0xd0] ;  /* 0x0000d000015a7983 */ /* 0x000f640000300800 */
[----:B------:R-:W-:Y:S02]  /*c070*/  IADD3 R14, P5, R23, R0, RZ ;  /* 0x00000000170e7210 */ /* 0x000fe40007fbe0ff */
[-C--:B------:R-:W-:Y:S02]  /*c080*/  LEA.HI.X.SX32 R5, R17, R2.reuse, 0x1, P4 ;  /* 0x0000000211057211 */ /* 0x080fe400020f0eff */
[----:B------:R-:W-:Y:S02]  /*c090*/  LEA.HI.X.SX32 R15, R23, R2, 0x1, P5 ;  /* 0x00000002170f7211 */ /* 0x000fe400028f0eff */
[C---:B--2---:R-:W-:Y:S01]  /*c0a0*/  ISETP.LT.AND P4, PT, R88.reuse, UR7, !P0 ;  /* 0x0000000758007c0c */ /* 0x044fe2000c781270 */
[----:B------:R-:W-:Y:S02]  /*c0b0*/  IMAD R17, R88, UR6, RZ ;  /* 0x0000000658117c24 */ /* 0x000fe4000f8e02ff */
[----:B------:R-:W2:Y:S01]  /*c0c0*/  LDL.LU R88, [R1+0xcc] ;  /* 0x0000cc0001587983 */ /* 0x000ea20000300800 */
[C---:B----4-:R-:W-:Y:S01]  /*c0d0*/  ISETP.LT.AND P5, PT, R22.reuse, UR7, !P0 ;  /* 0x0000000716007c0c */ /* 0x050fe2000c7a1270 */
[----:B------:R-:W-:-:S02]  /*c0e0*/  IMAD R19, R22, UR6, RZ ;  /* 0x0000000616137c24 */ /* 0x000fc4000f8e02ff */
[----:B------:R-:W4:Y:S01]  /*c0f0*/  LDL.LU R22, [R1+0xc8] ;  /* 0x0000c80001167983 */ /* 0x000f220000300800 */
[----:B------:R-:W-:-:S04]  /*c100*/  IADD3 R6, P6, R21, R0, RZ ;  /* 0x0000000015067210 */ /* 0x000fc80007fde0ff */
[----:B------:R-:W-:Y:S01]  /*c110*/  LEA.HI.X.SX32 R7, R21, R2, 0x1, P6 ;  /* 0x0000000215077211 */ /* 0x000fe200030f0eff */
[----:B------:R0:W-:Y:S01]  /*c120*/  @P1 STG.E.U8 desc[UR18][R4.64], R67 ;  /* 0x0000004304001986 */ /* 0x0001e2000c101112 */
[C---:B------:R-:W-:Y:S01]  /*c130*/  IADD3 R16, P1, R17.reuse, R0, RZ ;  /* 0x0000000011107210 */ /* 0x040fe20007f3e0ff */
[----:B---3--:R-:W-:Y:S02]  /*c140*/  IMAD R21, R92, UR6, RZ ;  /* 0x000000065c157c24 */ /* 0x008fe4000f8e02ff */
[----:B------:R-:W-:Y:S01]  /*c150*/  @P2 STG.E.U8 desc[UR18][R6.64], R65 ;  /* 0x0000004106002986 */ /* 0x000fe2000c101112 */
[----:B------:R-:W-:-:S03]  /*c160*/  LEA.HI.X.SX32 R17, R17, R2, 0x1, P1 ;  /* 0x0000000211117211 */ /* 0x000fc600008f0eff */
[----:B------:R1:W-:Y:S01]  /*c170*/  @P3 STG.E.U8 desc[UR18][R14.64], R63 ;  /* 0x0000003f0e003986 */ /* 0x0003e2000c101112 */
[----:B------:R-:W-:-:S03]  /*c180*/  ISETP.LT.AND P3, PT, R92, UR7, !P0 ;  /* 0x000000075c007c0c */ /* 0x000fc6000c761270 */
[----:B------:R-:W3:Y:S01]  /*c190*/  LDL.LU R92, [R1+0xc4] ;  /* 0x0000c400015c7983 */ /* 0x000ee20000300800 */
[----:B------:R-:W-:-:S03]  /*c1a0*/  IADD3 R18, P2, R19, R0, RZ ;  /* 0x0000000013127210 */ /* 0x000fc60007f5e0ff */
[----:B------:R1:W-:Y:S01]  /*c1b0*/  @P4 STG.E.U8 desc[UR18][R16.64], R61 ;  /* 0x0000003d10004986 */ /* 0x0003e2000c101112 */
[----:B0-----:R-:W-:Y:S02]  /*c1c0*/  IADD3 R4, P4, R21, R0, RZ ;  /* 0x0000000015047210 */ /* 0x001fe40007f9e0ff */
[-C--:B------:R-:W-:Y:S02]  /*c1d0*/  LEA.HI.X.SX32 R19, R19, R2.reuse, 0x1, P2 ;  /* 0x0000000213137211 */ /* 0x080fe400010f0eff */
[----:B------:R-:W-:Y:S02]  /*c1e0*/  LEA.HI.X.SX32 R5, R21, R2, 0x1, P4 ;  /* 0x0000000215057211 */ /* 0x000fe400020f0eff */
[C---:B-----5:R-:W-:Y:S01]  /*c1f0*/  ISETP.LT.AND P1, PT, R20.reuse, UR7, !P0 ;  /* 0x0000000714007c0c */ /* 0x060fe2000c721270 */
[----:B------:R-:W-:Y:S02]  /*c200*/  IMAD R23, R20, UR6, RZ ;  /* 0x0000000614177c24 */ /* 0x000fe4000f8e02ff */
[----:B------:R-:W5:Y:S01]  /*c210*/  LDL.LU R20, [R1+0xc0] ;  /* 0x0000c00001147983 */ /* 0x000f620000300800 */
[C---:B-1----:R-:W-:Y:S01]  /*c220*/  IMAD R15, R94.reuse, UR6, RZ ;  /* 0x000000065e0f7c24 */ /* 0x042fe2000f8e02ff */
[----:B------:R-:W-:-:S02]  /*c230*/  ISETP.LT.AND P2, PT, R94, UR7, !P0 ;  /* 0x000000075e007c0c */ /* 0x000fc4000c741270 */
[-C--:B------:R-:W-:Y:S01]  /*c240*/  IADD3 R6, P6, R23, R0.reuse, RZ ;  /* 0x0000000017067210 */ /* 0x080fe20007fde0ff */
[----:B------:R0:W-:Y:S01]  /*c250*/  @P5 STG.E.U8 desc[UR18][R18.64], R59 ;  /* 0x0000003b12005986 */ /* 0x0001e2000c101112 */
[----:B------:R-:W-:-:S03]  /*c260*/  IADD3 R14, P4, R15, R0, RZ ;  /* 0x000000000f0e7210 */ /* 0x000fc60007f9e0ff */
[----:B------:R-:W5:Y:S01]  /*c270*/  LDL.LU R94, [R1+0xbc] ;  /* 0x0000bc00015e7983 */ /* 0x000f620000300800 */
[C---:B------:R-:W-:Y:S01]  /*c280*/  ISETP.LT.AND P5, PT, R90.reuse, UR7, !P0 ;  /* 0x000000075a007c0c */ /* 0x040fe2000c7a1270 */
[----:B------:R-:W-:Y:S01]  /*c290*/  IMAD R17, R90, UR6, RZ ;  /* 0x000000065a117c24 */ /* 0x000fe2000f8e02ff */
[-C--:B------:R-:W-:Y:S01]  /*c2a0*/  LEA.HI.X.SX32 R7, R23, R2.reuse, 0x1, P6 ;  /* 0x0000000217077211 */ /* 0x080fe200030f0eff */
[----:B------:R-:W5:Y:S01]  /*c2b0*/  LDL.LU R90, [R1+0xb8] ;  /* 0x0000b800015a7983 */ /* 0x000f620000300800 */
[----:B------:R-:W-:-:S03]  /*c2c0*/  LEA.HI.X.SX32 R15, R15, R2, 0x1, P4 ;  /* 0x000000020f0f7211 */ /* 0x000fc600020f0eff */
[----:B------:R1:W-:Y:S04]  /*c2d0*/  @P3 STG.E.U8 desc[UR18][R4.64], R57 ;  /* 0x0000003904003986 */ /* 0x0003e8000c101112 */
[----:B------:R1:W-:Y:S01]  /*c2e0*/  @P1 STG.E.U8 desc[UR18][R6.64], R55 ;  /* 0x0000003706001986 */ /* 0x0003e2000c101112 */
[----:B--2---:R-:W-:-:S03]  /*c2f0*/  ISETP.LT.AND P1, PT, R88, UR7, !P0 ;  /* 0x0000000758007c0c */ /* 0x004fc6000c721270 */
[----:B------:R2:W-:Y:S01]  /*c300*/  @P2 STG.E.U8 desc[UR18][R14.64], R53 ;  /* 0x000000350e002986 */ /* 0x0005e2000c101112 */
[----:B0-----:R-:W-:-:S03]  /*c310*/  IMAD R19, R88, UR6, RZ ;  /* 0x0000000658137c24 */ /* 0x001fc6000f8e02ff */
[----:B------:R-:W5:Y:S01]  /*c320*/  LDL.LU R88, [R1+0xb4] ;  /* 0x0000b40001587983 */ /* 0x000f620000300800 */
[C---:B----4-:R-:W-:Y:S01]  /*c330*/  ISETP.LT.AND P2, PT, R22.reuse, UR7, !P0 ;  /* 0x0000000716007c0c */ /* 0x050fe2000c741270 */
[----:B------:R-:W-:Y:S02]  /*c340*/  IMAD R21, R22, UR6, RZ ;  /* 0x0000000616157c24 */ /* 0x000fe4000f8e02ff */
[----:B------:R-:W4:Y:S01]  /*c350*/  LDL.LU R22, [R1+0xb0] ;  /* 0x0000b00001167983 */ /* 0x000f220000300800 */
[-C--:B------:R-:W-:Y:S02]  /*c360*/  IADD3 R16, P3, R17, R0.reuse, RZ ;  /* 0x0000000011107210 */ /* 0x080fe40007f7e0ff */
[----:B-1----:R-:W-:Y:S02]  /*c370*/  IADD3 R4, P4, R19, R0, RZ ;  /* 0x0000000013047210 */ /* 0x002fe40007f9e0ff */
[-C--:B------:R-:W-:Y:S02]  /*c380*/  LEA.HI.X.SX32 R17, R17, R2.reuse, 0x1, P3 ;  /* 0x0000000211117211 */ /* 0x080fe400018f0eff */
[----:B------:R-:W-:-:S02]  /*c390*/  LEA.HI.X.SX32 R5, R19, R2, 0x1, P4 ;  /* 0x0000000213057211 */ /* 0x000fc400020f0eff */
[----:B------:R-:W-:Y:S01]  /*c3a0*/  IADD3 R6, P6, R21, R0, RZ ;  /* 0x0000000015067210 */ /* 0x000fe20007fde0ff */
[----:B------:R0:W-:Y:S01]  /*c3b0*/  @P5 STG.E.U8 desc[UR18][R16.64], R103 ;  /* 0x0000006710005986 */ /* 0x0001e2000c101112 */
[C---:B---3--:R-:W-:Y:S01]  /*c3c0*/  IMAD R23, R92.reuse, UR6, RZ ;  /* 0x000000065c177c24 */ /* 0x048fe2000f8e02ff */
[----:B------:R-:W-:-:S04]  /*c3d0*/  ISETP.LT.AND P3, PT, R92, UR7, !P0 ;  /* 0x000000075c007c0c */ /* 0x000fc8000c761270 */
[----:B--2---:R-:W-:Y:S02]  /*c3e0*/  IADD3 R14, P5, R23, R0, RZ ;  /* 0x00000000170e7210 */ /* 0x004fe40007fbe0ff */
[-C--:B------:R-:W-:Y:S02]  /*c3f0*/  LEA.HI.X.SX32 R7, R21, R2.reuse, 0x1, P6 ;  /* 0x0000000215077211 */ /* 0x080fe400030f0eff */
[----:B------:R-:W-:Y:S01]  /*c400*/  LEA.HI.X.SX32 R15, R23, R2, 0x1, P5 ;  /* 0x00000002170f7211 */ /* 0x000fe200028f0eff */
[----:B------:R-:W-:Y:S04]  /*c410*/  @P1 STG.E.U8 desc[UR18][R4.64], R101 ;  /* 0x0000006504001986 */ /* 0x000fe8000c101112 */
[----:B------:R1:W-:Y:S01]  /*c420*/  @P2 STG.E.U8 desc[UR18][R6.64], R99 ;  /* 0x0000006306002986 */ /* 0x0003e2000c101112 */
[C---:B-----5:R-:W-:Y:S01]  /*c430*/  ISETP.LT.AND P4, PT, R20.reuse, UR7, !P0 ;  /* 0x0000000714007c0c */ /* 0x060fe2000c781270 */
[----:B------:R-:W-:-:S02]  /*c440*/  IMAD R19, R20, UR6, RZ ;  /* 0x0000000614137c24 */ /* 0x000fc4000f8e02ff */
[----:B------:R-:W2:Y:S04]  /*c450*/  LDL.LU R20, [R1+0xac] ;  /* 0x0000ac0001147983 */ /* 0x000ea80000300800 */
[----:B------:R-:W3:Y:S04]  /*c460*/  LDL.LU R96, [R1+0xa8] ;  /* 0x0000a80001607983 */ /* 0x000ee80000300800 */
[----:B------:R-:W5:Y:S01]  /*c470*/  LDL.LU R92, [R1+0xa4] ;  /* 0x0000a400015c7983 */ /* 0x000f620000300800 */
[----:B0-----:R-:W-:-:S03]  /*c480*/  IMAD R17, R94, UR6, RZ ;  /* 0x000000065e117c24 */ /* 0x001fc6000f8e02ff */
[----:B------:R0:W-:Y:S01]  /*c490*/  @P3 STG.E.U8 desc[UR18][R14.64], R97 ;  /* 0x000000610e003986 */ /* 0x0001e2000c101112 */
[C---:B------:R-:W-:Y:S01]  /*c4a0*/  ISETP.LT.AND P3, PT, R90.reuse, UR7, !P0 ;  /* 0x000000075a007c0c */ /* 0x040fe2000c761270 */
[----:B------:R-:W-:Y:S02]  /*c4b0*/  IMAD R21, R90, UR6, RZ ;  /* 0x000000065a157c24 */ /* 0x000fe4000f8e02ff */
[----:B------:R-:W5:Y:S01]  /*c4c0*/  LDL.LU R90, [R1+0xa0] ;  /* 0x0000a000015a7983 */ /* 0x000f620000300800 */
[-C--:B------:R-:W-:Y:S02]  /*c4d0*/  IADD3 R16, P2, R17, R0.reuse, RZ ;  /* 0x0000000011107210 */ /* 0x080fe40007f5e0ff */
[----:B------:R-:W-:Y:S02]  /*c4e0*/  IADD3 R18, P1, R19, R0, RZ ;  /* 0x0000000013127210 */ /* 0x000fe40007f3e0ff */
[-C--:B------:R-:W-:Y:S02]  /*c4f0*/  LEA.HI.X.SX32 R17, R17, R2.reuse, 0x1, P2 ;  /* 0x0000000211117211 */ /* 0x080fe400010f0eff */
[----:B------:R-:W-:-:S02]  /*c500*/  LEA.HI.X.SX32 R19, R19, R2, 0x1, P1 ;  /* 0x0000000213137211 */ /* 0x000fc400008f0eff */
[----:B------:R-:W-:Y:S02]  /*c510*/  ISETP.LT.AND P5, PT, R94, UR7, !P0 ;  /* 0x000000075e007c0c */ /* 0x000fe4000c7a1270 */
[C---:B------:R-:W-:Y:S01]  /*c520*/  ISETP.LT.AND P1, PT, R88.reuse, UR7, !P0 ;  /* 0x0000000758007c0c */ /* 0x040fe2000c721270 */
[----:B------:R-:W-:Y:S01]  /*c530*/  IMAD R23, R88, UR6, RZ ;  /* 0x0000000658177c24 */ /* 0x000fe2000f8e02ff */
[C---:B----4-:R-:W-:Y:S01]  /*c540*/  ISETP.LT.AND P2, PT, R22.reuse, UR7, !P0 ;  /* 0x0000000716007c0c */ /* 0x050fe2000c741270 */
[----:B-1----:R-:W-:Y:S02]  /*c550*/  IMAD R7, R22, UR6, RZ ;  /* 0x0000000616077c24 */ /* 0x002fe4000f8e02ff */
[----:B------:R-:W4:Y:S04]  /*c560*/  LDL.LU R22, [R1+0x9c] ;  /* 0x00009c0001167983 */ /* 0x000f280000300800 */
[----:B------:R-:W4:Y:S04]  /*c570*/  LDL.LU R94, [R1+0x98] ;  /* 0x00009800015e7983 */ /* 0x000f280000300800 */
[----:B------:R-:W4:Y:S04]  /*c580*/  LDL.LU R88, [R1+0x94] ;  /* 0x0000940001587983 */ /* 0x000f280000300800 */
[----:B------:R1:W-:Y:S01]  /*c590*/  @P4 STG.E.U8 desc[UR18][R18.64], R95 ;  /* 0x0000005f12004986 */ /* 0x0003e2000c101112 */
[----:B------:R-:W-:-:S02]  /*c5a0*/  IADD3 R4, P4, R21, R0, RZ ;  /* 0x0000000015047210 */ /* 0x000fc40007f9e0ff */
[----:B0-----:R-:W-:Y:S02]  /*c5b0*/  IADD3 R14, P6, R23, R0, RZ ;  /* 0x00000000170e7210 */ /* 0x001fe40007fde0ff */
[-C--:B------:R-:W-:Y:S02]  /*c5c0*/  LEA.HI.X.SX32 R5, R21, R2.reuse, 0x1, P4 ;  /* 0x0000000215057211 */ /* 0x080fe400020f0eff */
[----:B------:R-:W-:Y:S02]  /*c5d0*/  LEA.HI.X.SX32 R15, R23, R2, 0x1, P6 ;  /* 0x00000002170f7211 */ /* 0x000fe400030f0eff */
[C---:B-1----:R-:W-:Y:S01]  /*c5e0*/  IADD3 R18, P4, R7.reuse, R0, RZ ;  /* 0x0000000007127210 */ /* 0x042fe20007f9e0ff */
[----:B------:R0:W-:Y:S03]  /*c5f0*/  @P5 STG.E.U8 desc[UR18][R16.64], R93 ;  /* 0x0000005d10005986 */ /* 0x0001e6000c101112 */
[----:B------:R-:W-:Y:S01]  /*c600*/  LEA.HI.X.SX32 R19, R7, R2, 0x1, P4 ;  /* 0x0000000207137211 */ /* 0x000fe200020f0eff */
[----:B------:R1:W-:Y:S04]  /*c610*/  @P3 STG.E.U8 desc[UR18][R4.64], R91 ;  /* 0x0000005b04003986 */ /* 0x0003e8000c101112 */
[----:B------:R1:W-:Y:S04]  /*c620*/  @P1 STG.E.U8 desc[UR18][R14.64], R89 ;  /* 0x000000590e001986 */ /* 0x0003e8000c101112 */
[----:B0-----:R-:W4:Y:S01]  /*c630*/  LDL.LU R93, [R1+0x90] ;  /* 0x00009000015d7983 */ /* 0x001f220000300800 */
[----:B--2---:R-:W-:-:S03]  /*c640*/  IMAD R7, R20, UR6, RZ ;  /* 0x0000000614077c24 */ /* 0x004fc6000f8e02ff */
[----:B------:R0:W-:Y:S01]  /*c650*/  @P2 STG.E.U8 desc[UR18][R18.64], R87 ;  /* 0x0000005712002986 */ /* 0x0001e2000c101112 */
[----:B------:R-:W-:Y:S01]  /*c660*/  ISETP.LT.AND P5, PT, R20, UR7, !P0 ;  /* 0x0000000714007c0c */ /* 0x000fe2000c7a1270 */
[----:B---3--:R-:W-:Y:S01]  /*c670*/  IMAD R17, R96, UR6, RZ ;  /* 0x0000000660117c24 */ /* 0x008fe2000f8e02ff */
[C---:B-----5:R-:W-:Y:S01]  /*c680*/  ISETP.LT.AND P2, PT, R92.reuse, UR7, !P0 ;  /* 0x000000075c007c0c */ /* 0x060fe2000c741270 */
[----:B------:R-:W-:Y:S02]  /*c690*/  IMAD R23, R92, UR6, RZ ;  /* 0x000000065c177c24 */ /* 0x000fe4000f8e02ff */
[----:B------:R-:W2:Y:S01]  /*c6a0*/  LDL.LU R92, [R1+0x8c] ;  /* 0x00008c00015c7983 */ /* 0x000ea20000300800 */
[----:B------:R-:W-:Y:S02]  /*c6b0*/  ISETP.LT.AND P1, PT, R96, UR7, !P0 ;  /* 0x0000000760007c0c */ /* 0x000fe4000c721270 */
[-C--:B------:R-:W-:Y:S01]  /*c6c0*/  IADD3 R20, P3, R7, R0.reuse, RZ ;  /* 0x0000000007147210 */ /* 0x080fe20007f7e0ff */
[----:B-1----:R-:W3:Y:S01]  /*c6d0*/  LDL.LU R91, [R1+0x88] ;  /* 0x00008800015b7983 */ /* 0x002ee20000300800 */
[----:B------:R-:W-:Y:S01]  /*c6e0*/  IADD3 R14, P4, R17, R0, RZ ;  /* 0x00000000110e7210 */ /* 0x000fe20007f9e0ff */
[----:B------:R-:W-:Y:S01]  /*c6f0*/  IMAD R25, R90, UR6, RZ ;  /* 0x000000065a197c24 */ /* 0x000fe2000f8e02ff */
[----:B------:R-:W-:-:S02]  /*c700*/  LEA.HI.X.SX32 R21, R7, R2, 0x1, P3 ;  /* 0x0000000207157211 */ /* 0x000fc400018f0eff */
[----:B------:R-:W-:Y:S01]  /*c710*/  IADD3 R16, P6, R23, R0, RZ ;  /* 0x0000000017107210 */ /* 0x000fe20007fde0ff */
[----:B------:R-:W1:Y:S01]  /*c720*/  LDS.128 R4, [R3+UR16] ;  /* 0x0000001003047984 */ /* 0x000e620008000c00 */
[-C--:B------:R-:W-:Y:S02]  /*c730*/  LEA.HI.X.SX32 R15, R17, R2.reuse, 0x1, P4 ;  /* 0x00000002110f7211 */ /* 0x080fe400020f0eff */
[----:B------:R-:W-:Y:S01]  /*c740*/  LEA.HI.X.SX32 R17, R23, R2, 0x1, P6 ;  /* 0x0000000217117211 */ /* 0x000fe200030f0eff */
[----:B------:R-:W-:Y:S01]  /*c750*/  @P5 STG.E.U8 desc[UR18][R20.64], R85 ;  /* 0x0000005514005986 */ /* 0x000fe2000c101112 */
[C---:B0-----:R-:W-:Y:S02]  /*c760*/  IADD3 R18, P5, R25.reuse, R0, RZ ;  /* 0x0000000019127210 */ /* 0x041fe40007fbe0ff */
[----:B------:R-:W-:Y:S01]  /*c770*/  ISETP.LT.AND P3, PT, R90, UR7, !P0 ;  /* 0x000000075a007c0c */ /* 0x000fe2000c761270 */
[----:B------:R-:W-:Y:S01]  /*c780*/  @P1 STG.E.U8 desc[UR18][R14.64], R13 ;  /* 0x0000000d0e001986 */ /* 0x000fe2000c101112 */
[----:B------:R-:W-:-:S03]  /*c790*/  LEA.HI.X.SX32 R19, R25, R2, 0x1, P5 ;  /* 0x0000000219137211 */ /* 0x000fc600028f0eff */
[----:B------:R-:W5:Y:S04]  /*c7a0*/  LDL.LU R90, [R1+0x84] ;  /* 0x00008400015a7983 */ /* 0x000f680000300800 */
[----:B------:R-:W-:Y:S04]  /*c7b0*/  @P2 STG.E.U8 desc[UR18][R16.64], R12 ;  /* 0x0000000c10002986 */ /* 0x000fe8000c101112 */
[----:B------:R-:W5:Y:S04]  /*c7c0*/  LDL.LU R89, [R1+0x80] ;  /* 0x0000800001597983 */ /* 0x000f680000300800 */
[----:B------:R0:W-:Y:S01]  /*c7d0*/  @P3 STG.E.U8 desc[UR18][R18.64], R11 ;  /* 0x0000000b12003986 */ /* 0x0001e2000c101112 */
[C---:B----4-:R-:W-:Y:S01]  /*c7e0*/  ISETP.LT.AND P2, PT, R88.reuse, UR7, !P0 ;  /* 0x0000000758007c0c */ /* 0x050fe2000c741270 */
[----:B------:R-:W-:-:S02]  /*c7f0*/  IMAD R25, R88, UR6, RZ ;  /* 0x0000000658197c24 */ /* 0x000fc4000f8e02ff */
[----:B------:R-:W4:Y:S04]  /*c800*/  LDL.LU R88, [R1+0x7c] ;  /* 0x00007c0001587983 */ /* 0x000f280000300800 */
[----:B0-----:R-:W4:Y:S01]  /*c810*/  LDL.LU R18, [R1+0x78] ;  /* 0x0000780001127983 */ /* 0x001f220000300800 */
[C---:B------:R-:W-:Y:S01]  /*c820*/  IMAD R27, R22.reuse, UR6, RZ ;  /* 0x00000006161b7c24 */ /* 0x040fe2000f8e02ff */
[----:B------:R-:W-:Y:S01]  /*c830*/  ISETP.LT.AND P4, PT, R22, UR7, !P0 ;  /* 0x0000000716007c0c */ /* 0x000fe2000c781270 */
[----:B------:R-:W-:-:S03]  /*c840*/  IMAD R3, R94, UR6, RZ ;  /* 0x000000065e037c24 */ /* 0x000fc6000f8e02ff */
[C---:B------:R-:W-:Y:S02]  /*c850*/  IADD3 R22, P1, R27.reuse, R0, RZ ;  /* 0x000000001b167210 */ /* 0x040fe40007f3e0ff */
[----:B------:R-:W-:Y:S02]  /*c860*/  ISETP.LT.AND P3, PT, R94, UR7, !P0 ;  /* 0x000000075e007c0c */ /* 0x000fe4000c761270 */
[----:B------:R-:W-:Y:S02]  /*c870*/  LEA.HI.X.SX32 R23, R27, R2, 0x1, P1 ;  /* 0x000000021b177211 */ /* 0x000fe400008f0eff */
[----:B------:R-:W-:-:S03]  /*c880*/  IADD3 R20, P1, R3, R0, RZ ;  /* 0x0000000003147210 */ /* 0x000fc60007f3e0ff */
[----:B------:R1:W-:Y:S01]  /*c890*/  @P4 STG.E.U8 desc[UR18][R22.64], R10 ;  /* 0x0000000a16004986 */ /* 0x0003e2000c101112 */
[----:B------:R-:W-:Y:S02]  /*c8a0*/  LEA.HI.X.SX32 R21, R3, R2, 0x1, P1 ;  /* 0x0000000203157211 */ /* 0x000fe400008f0eff */
[-C--:B------:R-:W-:Y:S01]  /*c8b0*/  IADD3 R12, P5, R25, R0.reuse, RZ ;  /* 0x00000000190c7210 */ /* 0x080fe20007fbe0ff */
[C---:B------:R-:W-:Y:S01]  /*c8c0*/  IMAD R15, R93.reuse, UR6, RZ ;  /* 0x000000065d0f7c24 */ /* 0x040fe2000f8e02ff */
[----:B------:R-:W-:Y:S01]  /*c8d0*/  ISETP.LT.AND P4, PT, R93, UR7, !P0 ;  /* 0x000000075d007c0c */ /* 0x000fe2000c781270 */
[----:B------:R-:W-:Y:S03]  /*c8e0*/  @P3 STG.E.U8 desc[UR18][R20.64], R9 ;  /* 0x0000000914003986 */ /* 0x000fe6000c101112 */
[----:B------:R-:W-:Y:S02]  /*c8f0*/  IADD3 R14, P6, R15, R0, RZ ;  /* 0x000000000f0e7210 */ /* 0x000fe40007fde0ff */
[----:B------:R-:W-:-:S02]  /*c900*/  LEA.HI.X.SX32 R13, R25, R2, 0x1, P5 ;  /* 0x00000002190d7211 */ /* 0x000fc400028f0eff */
[----:B------:R-:W-:Y:S01]  /*c910*/  LEA.HI.X.SX32 R15, R15, R2, 0x1, P6 ;  /* 0x000000020f0f7211 */ /* 0x000fe200030f0eff */
[----:B--2---:R-:W-:Y:S01]  /*c920*/  IMAD R3, R92, UR6, RZ ;  /* 0x000000065c037c24 */ /* 0x004fe2000f8e02ff */
[----:B-1----:R-:W-:-:S04]  /*c930*/  PRMT R23, R4, 0x7770, RZ ;  /* 0x0000777004177816 */ /* 0x002fc800000000ff */
[C---:B------:R-:W-:Y:S01]  /*c940*/  IADD3 R10, P3, R3.reuse, R0, RZ ;  /* 0x00000000030a7210 */ /* 0x040fe20007f7e0ff */
[----:B------:R-:W-:Y:S01]  /*c950*/  @P2 STG.E.U8 desc[UR18][R12.64], R8 ;  /* 0x000000080c002986 */ /* 0x000fe2000c101112 */
[----:B------:R-:W-:Y:S02]  /*c960*/  ISETP.LT.AND P1, PT, R92, UR7, !P0 ;  /* 0x000000075c007c0c */ /* 0x000fe4000c721270 */
[----:B------:R-:W-:Y:S01]  /*c970*/  LEA.HI.X.SX32 R11, R3, R2, 0x1, P3 ;  /* 0x00000002030b7211 */ /* 0x000fe200018f0eff */
[----:B------:R0:W-:Y:S01]  /*c980*/  @P4 STG.E.U8 desc[UR18][R14.64], R23 ;  /* 0x000000170e004986 */ /* 0x0001e2000c101112 */
[C---:B---3--:R-:W-:Y:S01]  /*c990*/  IMAD R3, R91.reuse, UR6, RZ ;  /* 0x000000065b037c24 */ /* 0x048fe2000f8e02ff */
[----:B------:R-:W-:-:S04]  /*c9a0*/  ISETP.LT.AND P2, PT, R91, UR7, !P0 ;  /* 0x000000075b007c0c */ /* 0x000fc8000c741270 */
[----:B------:R-:W-:Y:S01]  /*c9b0*/  IADD3 R16, P6, R3, R0, RZ ;  /* 0x0000000003107210 */ /* 0x000fe20007fde0ff */
[----:B0-----:R-:W2:Y:S01]  /*c9c0*/  LDL.LU R14, [R1+0x74] ;  /* 0x00007400010e7983 */ /* 0x001ea20000300800 */
[C---:B-----5:R-:W-:Y:S01]  /*c9d0*/  ISETP.LT.AND P4, PT, R90.reuse, UR7, !P0 ;  /* 0x000000075a007c0c */ /* 0x060fe2000c781270 */
[----:B------:R-:W-:Y:S02]  /*c9e0*/  IMAD R9, R90, UR6, RZ ;  /* 0x000000065a097c24 */ /* 0x000fe4000f8e02ff */
[----:B------:R-:W3:Y:S01]  /*c9f0*/  LDL.LU R91, [R1+0x70] ;  /* 0x00007000015b7983 */ /* 0x000ee20000300800 */
[----:B------:R-:W-:-:S03]  /*ca00*/  PRMT R19, R5, 0x7770, RZ ;  /* 0x0000777005137816 */ /* 0x000fc600000000ff */
[----:B------:R-:W5:Y:S01]  /*ca10*/  LDL.LU R90, [R1+0x6c] ;  /* 0x00006c00015a7983 */ /* 0x000f620000300800 */
[----:B------:R-:W-:Y:S01]  /*ca20*/  IMAD R13, R89, UR6, RZ ;  /* 0x00000006590d7c24 */ /* 0x000fe2000f8e02ff */
[----:B------:R-:W-:Y:S02]  /*ca30*/  LEA.HI.X.SX32 R17, R3, R2, 0x1, P6 ;  /* 0x0000000203117211 */ /* 0x000fe400030f0eff */
[----:B------:R-:W-:Y:S01]  /*ca40*/  PRMT R15, R6, 0x7770, RZ ;  /* 0x00007770060f7816 */ /* 0x000fe200000000ff */
[----:B------:R0:W-:Y:S01]  /*ca50*/  @P1 STG.E.U8 desc[UR18][R10.64], R19 ;  /* 0x000000130a001986 */ /* 0x0001e2000c101112 */
[----:B------:R-:W-:-:S03]  /*ca60*/  ISETP.LT.AND P3, PT, R89, UR7, !P0 ;  /* 0x0000000759007c0c */ /* 0x000fc6000c761270 */
[----:B------:R1:W-:Y:S04]  /*ca70*/  @P2 STG.E.U8 desc[UR18][R16.64], R15 ;  /* 0x0000000f10002986 */ /* 0x0003e8000c101112 */
[----:B------:R-:W5:Y:S01]  /*ca80*/  LDL.LU R89, [R1+0x68] ;  /* 0x0000680001597983 */ /* 0x000f620000300800 */
[----:B0-----:R-:W-:-:S04]  /*ca90*/  IADD3 R10, P6, R13, R0, RZ ;  /* 0x000000000d0a7210 */ /* 0x001fc80007fde0ff */
[----:B------:R-:W-:Y:S01]  /*caa0*/  LEA.HI.X.SX32 R11, R13, R2, 0x1, P6 ;  /* 0x000000020d0b7211 */ /* 0x000fe200030f0eff */
[C---:B----4-:R-:W-:Y:S01]  /*cab0*/  IMAD R3, R88.reuse, UR6, RZ ;  /* 0x0000000658037c24 */ /* 0x050fe2000f8e02ff */
[----:B------:R-:W-:Y:S02]  /*cac0*/  ISETP.LT.AND P1, PT, R88, UR7, !P0 ;  /* 0x0000000758007c0c */ /* 0x000fe4000c721270 */
[----:B------:R-:W4:Y:S02]  /*cad0*/  LDL.LU R88, [R1+0x64] ;  /* 0x0000640001587983 */ /* 0x000f240000300800 */
[C---:B------:R-:W-:Y:S02]  /*cae0*/  IADD3 R12, P2, R3.reuse, R0, RZ ;  /* 0x00000000030c7210 */ /* 0x040fe40007f5e0ff */
[----:B-1----:R-:W4:Y:S02]  /*caf0*/  LDL.LU R16, [R1+0x60] ;  /* 0x0000600001107983 */ /* 0x002f240000300800 */
[----:B------:R-:W-:Y:S01]  /*cb00*/  LEA.HI.X.SX32 R13, R3, R2, 0x1, P2 ;  /* 0x00000002030d7211 */ /* 0x000fe200010f0eff */
[C---:B------:R-:W-:Y:S01]  /*cb10*/  IMAD R3, R18.reuse, UR6, RZ ;  /* 0x0000000612037c24 */ /* 0x040fe2000f8e02ff */
[----:B------:R-:W-:-:S02]  /*cb20*/  ISETP.LT.AND P2, PT, R18, UR7, !P0 ;  /* 0x0000000712007c0c */ /* 0x000fc4000c741270 */
[----:B------:R-:W4:Y:S04]  /*cb30*/  LDL.LU R18, [R1+0x5c] ;  /* 0x00005c0001127983 */ /* 0x000f280000300800 */
[----:B------:R-:W4:Y:S04]  /*cb40*/  LDL.LU R22, [R1+0x58] ;  /* 0x0000580001167983 */ /* 0x000f280000300800 */
[----:B------:R-:W4:Y:S01]  /*cb50*/  LDL.LU R20, [R1+0x54] ;  /* 0x0000540001147983 */ /* 0x000f220000300800 */
[----:B------:R-:W-:Y:S02]  /*cb60*/  IADD3 R8, P5, R9, R0, RZ ;  /* 0x0000000009087210 */ /* 0x000fe40007fbe0ff */
[----:B------:R-:W-:-:S02]  /*cb70*/  PRMT R19, R7, 0x7770, RZ ;  /* 0x0000777007137816 */ /* 0x000fc400000000ff */
[----:B------:R-:W-:Y:S02]  /*cb80*/  LEA.HI.X.SX32 R9, R9, R2, 0x1, P5 ;  /* 0x0000000209097211 */ /* 0x000fe400028f0eff */
[----:B------:R-:W-:-:S03]  /*cb90*/  PRMT R23, R4, 0x7771, RZ ;  /* 0x0000777104177816 */ /* 0x000fc600000000ff */
[----:B------:R-:W-:Y:S01]  /*cba0*/  @P4 STG.E.U8 desc[UR18][R8.64], R19 ;  /* 0x0000001308004986 */ /* 0x000fe2000c101112 */
[C---:B------:R-:W-:Y:S02]  /*cbb0*/  PRMT R21, R5.reuse, 0x7771, RZ ;  /* 0x0000777105157816 */ /* 0x040fe400000000ff */
[----:B------:R-:W-:Y:S01]  /*cbc0*/  PRMT R27, R6, 0x7771, RZ ;  /* 0x00007771061b7816 */ /* 0x000fe200000000ff */
[----:B------:R0:W-:Y:S04]  /*cbd0*/  @P3 STG.E.U8 desc[UR18][R10.64], R23 ;  /* 0x000000170a003986 */ /* 0x0001e8000c101112 */
[----:B------:R1:W-:Y:S01]  /*cbe0*/  @P1 STG.E.U8 desc[UR18][R12.64], R21 ;  /* 0x000000150c001986 */ /* 0x0003e2000c101112 */
[----:B------:R-:W-:Y:S02]  /*cbf0*/  PRMT R25, R5, 0x7772, RZ ;  /* 0x0000777205197816 */ /* 0x000fe400000000ff */
[----:B0-----:R-:W-:-:S02]  /*cc00*/  PRMT R23, R4, 0x7772, RZ ;  /* 0x0000777204177816 */ /* 0x001fc400000000ff */
[C---:B--2---:R-:W-:Y:S01]  /*cc10*/  ISETP.LT.AND P4, PT, R14.reuse, UR7, !P0 ;  /* 0x000000070e007c0c */ /* 0x044fe2000c781270 */
[----:B------:R-:W-:Y:S01]  /*cc20*/  IMAD R17, R14, UR6, RZ ;  /* 0x000000060e117c24 */ /* 0x000fe2000f8e02ff */
[----:B------:R-:W-:Y:S01]  /*cc30*/  IADD3 R14, P6, R3, R0, RZ ;  /* 0x00000000030e7210 */ /* 0x000fe20007fde0ff */
[C---:B---3--:R-:W-:Y:S01]  /*cc40*/  IMAD R19, R91.reuse, UR6, RZ ;  /* 0x000000065b137c24 */ /* 0x048fe2000f8e02ff */
[----:B------:R-:W-:Y:S02]  /*cc50*/  ISETP.LT.AND P3, PT, R91, UR7, !P0 ;  /* 0x000000075b007c0c */ /* 0x000fe4000c761270 */
[----:B------:R-:W-:Y:S01]  /*cc60*/  LEA.HI.X.SX32 R15, R3, R2, 0x1, P6 ;  /* 0x00000002030f7211 */ /* 0x000fe200030f0eff */
[C---:B-----5:R-:W-:Y:S01]  /*cc70*/  IMAD R3, R90.reuse, UR6, RZ ;  /* 0x000000065a037c24 */ /* 0x060fe2000f8e02ff */
[----:B------:R-:W-:Y:S02]  /*cc80*/  ISETP.LT.AND P1, PT, R90, UR7, !P0 ;  /* 0x000000075a007c0c */ /* 0x000fe4000c721270 */
[-C--:B------:R-:W-:Y:S01]  /*cc90*/  IADD3 R8, P5, R17, R0.reuse, RZ ;  /* 0x0000000011087210 */ /* 0x080fe20007fbe0ff */
[----:B------:R-:W-:Y:S01]  /*cca0*/  @P2 STG.E.U8 desc[UR18][R14.64], R27 ;  /* 0x0000001b0e002986 */ /* 0x000fe2000c101112 */
[----:B------:R-:W-:-:S02]  /*ccb0*/  IADD3 R10, P6, R19, R0, RZ ;  /* 0x00000000130a7210 */ /* 0x000fc40007fde0ff */
[----:B-1----:R-:W-:Y:S02]  /*ccc0*/  IADD3 R12, P2, R3, R0, RZ ;  /* 0x00000000030c7210 */ /* 0x002fe40007f5e0ff */
[-C--:B------:R-:W-:Y:S02]  /*ccd0*/  LEA.HI.X.SX32 R9, R17, R2.reuse, 0x1, P5 ;  /* 0x0000000211097211 */ /* 0x080fe400028f0eff */
[----:B------:R-:W-:Y:S02]  /*cce0*/  PRMT R21, R7, 0x7771, RZ ;  /* 0x0000777107157816 */ /* 0x000fe400000000ff */
[-C--:B------:R-:W-:Y:S02]  /*ccf0*/  LEA.HI.X.SX32 R11, R19, R2.reuse, 0x1, P6 ;  /* 0x00000002130b7211 */ /* 0x080fe400030f0eff */
[----:B------:R-:W-:Y:S01]  /*cd00*/  LEA.HI.X.SX32 R13, R3, R2, 0x1, P2 ;  /* 0x00000002030d7211 */ /* 0x000fe200010f0eff */
[----:B------:R-:W-:Y:S01]  /*cd10*/  IMAD R3, R89, UR6, RZ ;  /* 0x0000000659037c24 */ /* 0x000fe2000f8e02ff */
[----:B------:R0:W-:Y:S04]  /*cd20*/  @P4 STG.E.U8 desc[UR18][R8.64], R21 ;  /* 0x0000001508004986 */ /* 0x0001e8000c101112 */
[----:B------:R-:W-:Y:S04]  /*cd30*/  @P3 STG.E.U8 desc[UR18][R10.64], R23 ;  /* 0x000000170a003986 */ /* 0x000fe8000c101112 */
[----:B------:R1:W-:Y:S01]  /*cd40*/  @P1 STG.E.U8 desc[UR18][R12.64], R25 ;  /* 0x000000190c001986 */ /* 0x0003e2000c101112 */
[----:B0-----:R-:W-:-:S02]  /*cd50*/  IADD3 R8, P6, R3, R0, RZ ;  /* 0x0000000003087210 */ /* 0x001fc40007fde0ff */
[----:B------:R-:W-:Y:S02]  /*cd60*/  ISETP.LT.AND P5, PT, R89, UR7, !P0 ;  /* 0x0000000759007c0c */ /* 0x000fe4000c7a1270 */
[----:B------:R-:W-:Y:S02]  /*cd70*/  LEA.HI.X.SX32 R9, R3, R2, 0x1, P6 ;  /* 0x0000000203097211 */ /* 0x000fe400030f0eff */
[C---:B-1----:R-:W-:Y:S02]  /*cd80*/  PRMT R25, R6.reuse, 0x7772, RZ ;  /* 0x0000777206197816 */ /* 0x042fe400000000ff */
[----:B------:R-:W-:Y:S02]  /*cd90*/  PRMT R5, R5, 0x7773, RZ ;  /* 0x0000777305057816 */ /* 0x000fe400000000ff */
[----:B------:R-:W-:-:S05]  /*cda0*/  PRMT R3, R6, 0x7773, RZ ;  /* 0x0000777306037816 */ /* 0x000fca00000000ff */
[----:B------:R0:W-:Y:S01]  /*cdb0*/  @P5 STG.E.U8 desc[UR18][R8.64], R25 ;  /* 0x0000001908005986 */ /* 0x0001e2000c101112 */
[----:B----4-:R-:W-:Y:S02]  /*cdc0*/  IMAD R15, R88, UR6, RZ ;  /* 0x00000006580f7c24 */ /* 0x010fe4000f8e02ff */
[----:B------:R-:W-:-:S03]  /*cdd0*/  IMAD R17, R16, UR6, RZ ;  /* 0x0000000610117c24 */ /* 0x000fc6000f8e02ff */
[-C--:B------:R-:W-:Y:S01]  /*cde0*/  IADD3 R10, P1, R15, R0.reuse, RZ ;  /* 0x000000000f0a7210 */ /* 0x080fe20007f3e0ff */
[----:B------:R-:W-:Y:S02]  /*cdf0*/  IMAD R19, R18, UR6, RZ ;  /* 0x0000000612137c24 */ /* 0x000fe4000f8e02ff */
[----:B------:R-:W-:Y:S01]  /*ce00*/  IMAD R21, R22, UR6, RZ ;  /* 0x0000000616157c24 */ /* 0x000fe2000f8e02ff */
[----:B------:R-:W-:Y:S02]  /*ce10*/  ISETP.LT.AND P3, PT, R16, UR7, !P0 ;  /* 0x0000000710007c0c */ /* 0x000fe4000c761270 */
[----:B------:R-:W-:Y:S01]  /*ce20*/  IADD3 R14, P2, R17, R0, RZ ;  /* 0x00000000110e7210 */ /* 0x000fe20007f5e0ff */
[----:B------:R-:W-:Y:S01]  /*ce30*/  IMAD R23, R20, UR6, RZ ;  /* 0x0000000614177c24 */ /* 0x000fe2000f8e02ff */
[----:B------:R-:W-:Y:S02]  /*ce40*/  LEA.HI.X.SX32 R11, R15, R2, 0x1, P1 ;  /* 0x000000020f0b7211 */ /* 0x000fe400008f0eff */
[----:B------:R-:W-:-:S02]  /*ce50*/  IADD3 R12, P6, R19, R0, RZ ;  /* 0x00000000130c7210 */ /* 0x000fc40007fde0ff */
[----:B------:R-:W-:Y:S02]  /*ce60*/  IADD3 R16, P1, R21, R0, RZ ;  /* 0x0000000015107210 */ /* 0x000fe40007f3e0ff */
[----:B------:R-:W-:Y:S02]  /*ce70*/  ISETP.LT.AND P4, PT, R88, UR7, !P0 ;  /* 0x0000000758007c0c */ /* 0x000fe4000c781270 */
[-C--:B------:R-:W-:Y:S02]  /*ce80*/  LEA.HI.X.SX32 R15, R17, R2.reuse, 0x1, P2 ;  /* 0x00000002110f7211 */ /* 0x080fe400010f0eff */
[----:B------:R-:W-:Y:S02]  /*ce90*/  ISETP.LT.AND P2, PT, R18, UR7, !P0 ;  /* 0x0000000712007c0c */ /* 0x000fe4000c741270 */
[-C--:B------:R-:W-:Y:S02]  /*cea0*/  LEA.HI.X.SX32 R13, R19, R2.reuse, 0x1, P6 ;  /* 0x00000002130d7211 */ /* 0x080fe400030f0eff */
[----:B------:R-:W-:-:S02]  /*ceb0*/  LEA.HI.X.SX32 R17, R21, R2, 0x1, P1 ;  /* 0x0000000215117211 */ /* 0x000fc400008f0eff */
[C---:B------:R-:W-:Y:S02]  /*cec0*/  IADD3 R18, P6, R23.reuse, R0, RZ ;  /* 0x0000000017127210 */ /* 0x040fe40007fde0ff */
[----:B------:R-:W-:Y:S02]  /*ced0*/  ISETP.LT.AND P1, PT, R22, UR7, !P0 ;  /* 0x0000000716007c0c */ /* 0x000fe4000c721270 */
[----:B------:R-:W-:Y:S02]  /*cee0*/  ISETP.LT.AND P0, PT, R20, UR7, !P0 ;  /* 0x0000000714007c0c */ /* 0x000fe4000c701270 */
[----:B------:R-:W-:Y:S02]  /*cef0*/  LEA.HI.X.SX32 R19, R23, R2, 0x1, P6 ;  /* 0x0000000217137211 */ /* 0x000fe400030f0eff */
[----:B------:R-:W-:Y:S02]  /*cf00*/  PRMT R23, R7, 0x7772, RZ ;  /* 0x0000777207177816 */ /* 0x000fe400000000ff */
[----:B------:R-:W-:-:S03]  /*cf10*/  PRMT R21, R4, 0x7773, RZ ;  /* 0x0000777304157816 */ /* 0x000fc600000000ff */
[----:B------:R0:W-:Y:S04]  /*cf20*/  @P4 STG.E.U8 desc[UR18][R10.64], R23 ;  /* 0x000000170a004986 */ /* 0x0001e8000c101112 */
[----:B------:R0:W-:Y:S04]  /*cf30*/  @P3 STG.E.U8 desc[UR18][R14.64], R21 ;  /* 0x000000150e003986 */ /* 0x0001e8000c101112 */
[----:B------:R0:W-:Y:S01]  /*cf40*/  @P2 STG.E.U8 desc[UR18][R12.64], R5 ;  /* 0x000000050c002986 */ /* 0x0001e2000c101112 */
[----:B------:R-:W-:-:S03]  /*cf50*/  PRMT R7, R7, 0x7773, RZ ;  /* 0x0000777307077816 */ /* 0x000fc600000000ff */
[----:B------:R0:W-:Y:S01]  /*cf60*/  @P1 STG.E.U8 desc[UR18][R16.64], R3 ;  /* 0x0000000310001986 */ /* 0x0001e2000c101112 */
[----:B------:R-:W-:Y:S05]  /*cf70*/  @!P0 EXIT ;  /* 0x000000000000894d */ /* 0x000fea0003800000 */
[----:B------:R-:W-:Y:S01]  /*cf80*/  STG.E.U8 desc[UR18][R18.64], R7 ;  /* 0x0000000712007986 */ /* 0x000fe2000c101112 */
[----:B------:R-:W-:Y:S05]  /*cf90*/  EXIT ;  /* 0x000000000000794d */ /* 0x000fea0003800000 */
.L_x_3:
[----:B------:R-:W-:-:S00]  /*cfa0*/  BRA `(.L_x_3) ;  /* 0xfffffffc00fc7947 */ /* 0x000fc0000383ffff */
[----:B------:R-:W-:-:S00]  /*cfb0*/  NOP ;  /* 0x0000000000007918 */ /* 0x000fc00000000000 */
        /* <DEDUP_REMOVED lines=12> */
.L_x_4:


//--------------------- .nv.shared.matmul_kernel  --------------------------
	.section	.nv.shared.matmul_kernel,"aw",@nobits
	.sectionflags	@""
	.align	16
	.zero		1024


//--------------------- .nv.shared.reserved.0     --------------------------
	.section	.nv.shared.reserved.0,"aw",@nobits
	.weak		__nv_reservedSMEM_offset_0_alias
	.size		__nv_reservedSMEM_offset_0_alias, 0, 0
	.other		__nv_reservedSMEM_offset_0_alias,@"STO_CUDA_RESERVED_SHARED STV_DEFAULT"
__nv_reservedSMEM_offset_0_alias:
	.zero		0


//--------------------- .nv.constant0.matmul_kernel --------------------------
	.section	.nv.constant0.matmul_kernel,"a",@progbits
	.sectionflags	@""
	.align	4
.nv.constant0.matmul_kernel:
	.zero		608


//--------------------- SYMBOLS --------------------------

	.type		.nv.reservedSmem.offset0,@object
	.size		.nv.reservedSmem.offset0,0x4
